	.target	sm_90a

	.elftype	@"ET_EXEC"


//--------------------- .note.nv.tkinfo           --------------------------
	.section	.note.nv.tkinfo,"",@"SHT_NOTE"
	.sectionflags	@"SHF_NOTE_NV_TKINFO"
	.tkinfo
        /*0018*/ 	.word	0x00000002
        /*0030*/ 	.string	""
        /*0030*/ 	.string	"ptxas"
        /*0030*/ 	.string	"Cuda compilation tools, release 13.0, V13.0.88"
        /*0030*/ 	.string	"Build cuda_13.0.r13.0/compiler.36424714_0"
        /*0030*/ 	.string	"-v  -suppress-debug-info  -lineinfo  -arch sm_90a "



//--------------------- .note.nv.cuinfo           --------------------------
	.section	.note.nv.cuinfo,"",@"SHT_NOTE"
	.sectionflags	@"SHF_NOTE_NV_CUINFO"
        /*0018*/ 	.short	0x0002
        /*001a*/ 	.short	0x005a
        /*001c*/ 	.short	0x0082
	.zero		2


//--------------------- .nv.info                  --------------------------
	.section	.nv.info,"",@"SHT_CUDA_INFO"
	.align	4


	//----- nvinfo : EIATTR_REGCOUNT
	.align		4
        /*0000*/ 	.byte	0x04, 0x2f
        /*0002*/ 	.short	(.L_2 - .L_1)
	.align		4
.L_1:
        /*0004*/ 	.word	index@(attn_fwd)
        /*0008*/ 	.word	0x00000040


	//----- nvinfo : EIATTR_FRAME_SIZE
	.align		4
.L_2:
        /*000c*/ 	.byte	0x04, 0x11
        /*000e*/ 	.short	(.L_4 - .L_3)
	.align		4
.L_3:
        /*0010*/ 	.word	index@(attn_fwd)
        /*0014*/ 	.word	0x00000000


	//----- nvinfo : EIATTR_MIN_STACK_SIZE
	.align		4
.L_4:
        /*0018*/ 	.byte	0x04, 0x12
        /*001a*/ 	.short	(.L_6 - .L_5)
	.align		4
.L_5:
        /*001c*/ 	.word	index@(attn_fwd)
        /*0020*/ 	.word	0x00000000
.L_6:


//--------------------- .nv.compat                --------------------------
	.section	.nv.compat,"",@"SHT_CUDA_COMPAT_INFO"
	.align	4
        /*0000*/ 	.byte	0x02, 0x09, 0x01, 0x00, 0x02, 0x02, 0x01, 0x00, 0x02, 0x05, 0x05, 0x00, 0x03, 0x07, 0x01, 0x01
        /*0010*/ 	.byte	0x02, 0x03, 0x00, 0x00, 0x02, 0x06, 0x01, 0x00, 0x04, 0x0b, 0x08, 0x00, 0x00, 0x00, 0x00, 0x00
        /*0020*/ 	.byte	0x00, 0x00, 0x00, 0x00


//--------------------- .nv.info.attn_fwd         --------------------------
	.section	.nv.info.attn_fwd,"",@"SHT_CUDA_INFO"
	.sectionflags	@""
	.align	4


	//----- nvinfo : EIATTR_CUDA_API_VERSION
	.align		4
        /*0000*/ 	.byte	0x04, 0x37
        /*0002*/ 	.short	(.L_8 - .L_7)
.L_7:
        /*0004*/ 	.word	0x00000082


	//----- nvinfo : EIATTR_KPARAM_INFO
	.align		4
.L_8:
        /*0008*/ 	.byte	0x04, 0x17
        /*000a*/ 	.short	(.L_10 - .L_9)
.L_9:
        /*000c*/ 	.word	0x00000000
        /*0010*/ 	.short	0x0019
        /*0012*/ 	.short	0x0080
        /*0014*/ 	.byte	0x00, 0xf4, 0x21, 0x00


	//----- nvinfo : EIATTR_KPARAM_INFO
	.align		4
.L_10:
        /*0018*/ 	.byte	0x04, 0x17
        /*001a*/ 	.short	(.L_12 - .L_11)
.L_11:
        /*001c*/ 	.word	0x00000000
        /*0020*/ 	.short	0x0018
        /*0022*/ 	.short	0x0078
        /*0024*/ 	.byte	0x00, 0xf4, 0x21, 0x00


	//----- nvinfo : EIATTR_KPARAM_INFO
	.align		4
.L_12:
        /*0028*/ 	.byte	0x04, 0x17
        /*002a*/ 	.short	(.L_14 - .L_13)
.L_13:
        /*002c*/ 	.word	0x00000000
        /*0030*/ 	.short	0x0017
        /*0032*/ 	.short	0x0070
        /*0034*/ 	.byte	0x00, 0xf0, 0x11, 0x00


	//----- nvinfo : EIATTR_KPARAM_INFO
	.align		4
.L_14:
        /*0038*/ 	.byte	0x04, 0x17
        /*003a*/ 	.short	(.L_16 - .L_15)
.L_15:
        /*003c*/ 	.word	0x00000000
        /*0040*/ 	.short	0x0016
        /*0042*/ 	.short	0x006c
        /*0044*/ 	.byte	0x00, 0xf0, 0x11, 0x00


	//----- nvinfo : EIATTR_KPARAM_INFO
	.align		4
.L_16:
        /*0048*/ 	.byte	0x04, 0x17
        /*004a*/ 	.short	(.L_18 - .L_17)
.L_17:
        /*004c*/ 	.word	0x00000000
        /*0050*/ 	.short	0x0015
        /*0052*/ 	.short	0x0068
        /*0054*/ 	.byte	0x00, 0xf0, 0x11, 0x00


	//----- nvinfo : EIATTR_KPARAM_INFO
	.align		4
.L_18:
        /*0058*/ 	.byte	0x04, 0x17
        /*005a*/ 	.short	(.L_20 - .L_19)
.L_19:
        /*005c*/ 	.word	0x00000000
        /*0060*/ 	.short	0x0014
        /*0062*/ 	.short	0x0064
        /*0064*/ 	.byte	0x00, 0xf0, 0x11, 0x00


	//----- nvinfo : EIATTR_KPARAM_INFO
	.align		4
.L_20:
        /*0068*/ 	.byte	0x04, 0x17
        /*006a*/ 	.short	(.L_22 - .L_21)
.L_21:
        /*006c*/ 	.word	0x00000000
        /*0070*/ 	.short	0x0013
        /*0072*/ 	.short	0x0060
        /*0074*/ 	.byte	0x00, 0xf0, 0x11, 0x00


	//----- nvinfo : EIATTR_KPARAM_INFO
	.align		4
.L_22:
        /*0078*/ 	.byte	0x04, 0x17
        /*007a*/ 	.short	(.L_24 - .L_23)
.L_23:
        /*007c*/ 	.word	0x00000000
        /*0080*/ 	.short	0x0012
        /*0082*/ 	.short	0x005c
        /*0084*/ 	.byte	0x00, 0xf0, 0x11, 0x00


	//----- nvinfo : EIATTR_KPARAM_INFO
	.align		4
.L_24:
        /*0088*/ 	.byte	0x04, 0x17
        /*008a*/ 	.short	(.L_26 - .L_25)
.L_25:
        /*008c*/ 	.word	0x00000000
        /*0090*/ 	.short	0x0011
        /*0092*/ 	.short	0x0058
        /*0094*/ 	.byte	0x00, 0xf0, 0x11, 0x00


	//----- nvinfo : EIATTR_KPARAM_INFO
	.align		4
.L_26:
        /*0098*/ 	.byte	0x04, 0x17
        /*009a*/ 	.short	(.L_28 - .L_27)
.L_27:
        /*009c*/ 	.word	0x00000000
        /*00a0*/ 	.short	0x0010
        /*00a2*/ 	.short	0x0054
        /*00a4*/ 	.byte	0x00, 0xf0, 0x11, 0x00


	//----- nvinfo : EIATTR_KPARAM_INFO
	.align		4
.L_28:
        /*00a8*/ 	.byte	0x04, 0x17
        /*00aa*/ 	.short	(.L_30 - .L_29)
.L_29:
        /*00ac*/ 	.word	0x00000000
        /*00b0*/ 	.short	0x000f
        /*00b2*/ 	.short	0x0050
        /*00b4*/ 	.byte	0x00, 0xf0, 0x11, 0x00


	//----- nvinfo : EIATTR_KPARAM_INFO
	.align		4
.L_30:
        /*00b8*/ 	.byte	0x04, 0x17
        /*00ba*/ 	.short	(.L_32 - .L_31)
.L_31:
        /*00bc*/ 	.word	0x00000000
        /*00c0*/ 	.short	0x000e
        /*00c2*/ 	.short	0x004c
        /*00c4*/ 	.byte	0x00, 0xf0, 0x11, 0x00


	//----- nvinfo : EIATTR_KPARAM_INFO
	.align		4
.L_32:
        /*00c8*/ 	.byte	0x04, 0x17
        /*00ca*/ 	.short	(.L_34 - .L_33)
.L_33:
        /*00cc*/ 	.word	0x00000000
        /*00d0*/ 	.short	0x000d
        /*00d2*/ 	.short	0x0048
        /*00d4*/ 	.byte	0x00, 0xf0, 0x11, 0x00


	//----- nvinfo : EIATTR_KPARAM_INFO
	.align		4
.L_34:
        /*00d8*/ 	.byte	0x04, 0x17
        /*00da*/ 	.short	(.L_36 - .L_35)
.L_35:
        /*00dc*/ 	.word	0x00000000
        /*00e0*/ 	.short	0x000c
        /*00e2*/ 	.short	0x0044
        /*00e4*/ 	.byte	0x00, 0xf0, 0x11, 0x00


	//----- nvinfo : EIATTR_KPARAM_INFO
	.align		4
.L_36:
        /*00e8*/ 	.byte	0x04, 0x17
        /*00ea*/ 	.short	(.L_38 - .L_37)
.L_37:
        /*00ec*/ 	.word	0x00000000
        /*00f0*/ 	.short	0x000b
        /*00f2*/ 	.short	0x0040
        /*00f4*/ 	.byte	0x00, 0xf0, 0x11, 0x00


	//----- nvinfo : EIATTR_KPARAM_INFO
	.align		4
.L_38:
        /*00f8*/ 	.byte	0x04, 0x17
        /*00fa*/ 	.short	(.L_40 - .L_39)
.L_39:
        /*00fc*/ 	.word	0x00000000
        /*0100*/ 	.short	0x000a
        /*0102*/ 	.short	0x003c
        /*0104*/ 	.byte	0x00, 0xf0, 0x11, 0x00


	//----- nvinfo : EIATTR_KPARAM_INFO
	.align		4
.L_40:
        /*0108*/ 	.byte	0x04, 0x17
        /*010a*/ 	.short	(.L_42 - .L_41)
.L_41:
        /*010c*/ 	.word	0x00000000
        /*0110*/ 	.short	0x0009
        /*0112*/ 	.short	0x0038
        /*0114*/ 	.byte	0x00, 0xf0, 0x11, 0x00


	//----- nvinfo : EIATTR_KPARAM_INFO
	.align		4
.L_42:
        /*0118*/ 	.byte	0x04, 0x17
        /*011a*/ 	.short	(.L_44 - .L_43)
.L_43:
        /*011c*/ 	.word	0x00000000
        /*0120*/ 	.short	0x0008
        /*0122*/ 	.short	0x0034
        /*0124*/ 	.byte	0x00, 0xf0, 0x11, 0x00


	//----- nvinfo : EIATTR_KPARAM_INFO
	.align		4
.L_44:
        /*0128*/ 	.byte	0x04, 0x17
        /*012a*/ 	.short	(.L_46 - .L_45)
.L_45:
        /*012c*/ 	.word	0x00000000
        /*0130*/ 	.short	0x0007
        /*0132*/ 	.short	0x0030
        /*0134*/ 	.byte	0x00, 0xf0, 0x11, 0x00


	//----- nvinfo : EIATTR_KPARAM_INFO
	.align		4
.L_46:
        /*0138*/ 	.byte	0x04, 0x17
        /*013a*/ 	.short	(.L_48 - .L_47)
.L_47:
        /*013c*/ 	.word	0x00000000
        /*0140*/ 	.short	0x0006
        /*0142*/ 	.short	0x002c
        /*0144*/ 	.byte	0x00, 0xf0, 0x11, 0x00


	//----- nvinfo : EIATTR_KPARAM_INFO
	.align		4
.L_48:
        /*0148*/ 	.byte	0x04, 0x17
        /*014a*/ 	.short	(.L_50 - .L_49)
.L_49:
        /*014c*/ 	.word	0x00000000
        /*0150*/ 	.short	0x0005
        /*0152*/ 	.short	0x0028
        /*0154*/ 	.byte	0x00, 0xf0, 0x11, 0x00


	//----- nvinfo : EIATTR_KPARAM_INFO
	.align		4
.L_50:
        /*0158*/ 	.byte	0x04, 0x17
        /*015a*/ 	.short	(.L_52 - .L_51)
.L_51:
        /*015c*/ 	.word	0x00000000
        /*0160*/ 	.short	0x0004
        /*0162*/ 	.short	0x0020
        /*0164*/ 	.byte	0x00, 0xf4, 0x21, 0x00


	//----- nvinfo : EIATTR_KPARAM_INFO
	.align		4
.L_52:
        /*0168*/ 	.byte	0x04, 0x17
        /*016a*/ 	.short	(.L_54 - .L_53)
.L_53:
        /*016c*/ 	.word	0x00000000
        /*0170*/ 	.short	0x0003
        /*0172*/ 	.short	0x0018
        /*0174*/ 	.byte	0x00, 0xf4, 0x21, 0x00


	//----- nvinfo : EIATTR_KPARAM_INFO
	.align		4
.L_54:
        /*0178*/ 	.byte	0x04, 0x17
        /*017a*/ 	.short	(.L_56 - .L_55)
.L_55:
        /*017c*/ 	.word	0x00000000
        /*0180*/ 	.short	0x0002
        /*0182*/ 	.short	0x0010
        /*0184*/ 	.byte	0x00, 0xf4, 0x21, 0x00


	//----- nvinfo : EIATTR_KPARAM_INFO
	.align		4
.L_56:
        /*0188*/ 	.byte	0x04, 0x17
        /*018a*/ 	.short	(.L_58 - .L_57)
.L_57:
        /*018c*/ 	.word	0x00000000
        /*0190*/ 	.short	0x0001
        /*0192*/ 	.short	0x0008
        /*0194*/ 	.byte	0x00, 0xf4, 0x21, 0x00


	//----- nvinfo : EIATTR_KPARAM_INFO
	.align		4
.L_58:
        /*0198*/ 	.byte	0x04, 0x17
        /*019a*/ 	.short	(.L_60 - .L_59)
.L_59:
        /*019c*/ 	.word	0x00000000
        /*01a0*/ 	.short	0x0000
        /*01a2*/ 	.short	0x0000
        /*01a4*/ 	.byte	0x00, 0xf4, 0x21, 0x00


	//----- nvinfo : EIATTR_SPARSE_MMA_MASK
	.align		4
.L_60:
        /*01a8*/ 	.byte	0x03, 0x50
        /*01aa*/ 	.short	0x0000


	//----- nvinfo : EIATTR_MAXREG_COUNT
	.align		4
        /*01ac*/ 	.byte	0x03, 0x1b
        /*01ae*/ 	.short	0x00ff


	//----- nvinfo : EIATTR_NUM_BARRIERS
	.align		4
        /*01b0*/ 	.byte	0x02, 0x4c
        /*01b2*/ 	.byte	0x01
	.zero		1


	//----- nvinfo : EIATTR_MERCURY_ISA_VERSION
	.align		4
        /*01b4*/ 	.byte	0x03, 0x5f
        /*01b6*/ 	.short	0x0101


	//----- nvinfo : EIATTR_COOP_GROUP_MASK_REGIDS
	.align		4
        /*01b8*/ 	.byte	0x04, 0x29
        /*01ba*/ 	.short	(.L_62 - .L_61)


	//   ....[0]....
.L_61:
        /*01bc*/ 	.word	0xffffffff


	//   ....[1]....
        /*01c0*/ 	.word	0xffffffff


	//   ....[2]....
        /*01c4*/ 	.word	0xffffffff


	//   ....[3]....
        /*01c8*/ 	.word	0xffffffff


	//   ....[4]....
        /*01cc*/ 	.word	0xffffffff


	//   ....[5]....
        /*01d0*/ 	.word	0xffffffff


	//   ....[6]....
        /*01d4*/ 	.word	0xffffffff


	//   ....[7]....
        /*01d8*/ 	.word	0xffffffff


	//----- nvinfo : EIATTR_COOP_GROUP_INSTR_OFFSETS
	.align		4
.L_62:
        /*01dc*/ 	.byte	0x04, 0x28
        /*01de*/ 	.short	(.L_64 - .L_63)


	//   ....[0]....
.L_63:
        /*01e0*/ 	.word	0x00000e50


	//   ....[1]....
        /*01e4*/ 	.word	0x00000e60


	//   ....[2]....
        /*01e8*/ 	.word	0x00000e90


	//   ....[3]....
        /*01ec*/ 	.word	0x00000ea0


	//   ....[4]....
        /*01f0*/ 	.word	0x000011c0


	//   ....[5]....
        /*01f4*/ 	.word	0x000011e0


	//   ....[6]....
        /*01f8*/ 	.word	0x00001320


	//   ....[7]....
        /*01fc*/ 	.word	0x00001350


	//----- nvinfo : EIATTR_EXIT_INSTR_OFFSETS
	.align		4
.L_64:
        /*0200*/ 	.byte	0x04, 0x1c
        /*0202*/ 	.short	(.L_66 - .L_65)


	//   ....[0]....
.L_65:
        /*0204*/ 	.word	0x000020d0


	//   ....[1]....
        /*0208*/ 	.word	0x00002100


	//----- nvinfo : EIATTR_REQNTID
	.align		4
.L_66:
        /*020c*/ 	.byte	0x04, 0x10
        /*020e*/ 	.short	(.L_68 - .L_67)
.L_67:
        /*0210*/ 	.word	0x00000100
        /*0214*/ 	.word	0x00000001
        /*0218*/ 	.word	0x00000001


	//----- nvinfo : EIATTR_CBANK_PARAM_SIZE
	.align		4
.L_68:
        /*021c*/ 	.byte	0x03, 0x19
        /*021e*/ 	.short	0x0088


	//----- nvinfo : EIATTR_PARAM_CBANK
	.align		4
        /*0220*/ 	.byte	0x04, 0x0a
        /*0222*/ 	.short	(.L_70 - .L_69)
	.align		4
.L_69:
        /*0224*/ 	.word	index@(.nv.constant0.attn_fwd)
        /*0228*/ 	.short	0x0210
        /*022a*/ 	.short	0x0088


	//----- nvinfo : EIATTR_SW_WAR
	.align		4
.L_70:
        /*022c*/ 	.byte	0x04, 0x36
        /*022e*/ 	.short	(.L_72 - .L_71)
.L_71:
        /*0230*/ 	.word	0x00000008
.L_72:


//--------------------- .nv.callgraph             --------------------------
	.section	.nv.callgraph,"",@"SHT_CUDA_CALLGRAPH"
	.align	4
	.sectionentsize	8
	.align		4
        /*0000*/ 	.word	0x00000000
	.align		4
        /*0004*/ 	.word	0xffffffff
	.align		4
        /*0008*/ 	.word	0x00000000
	.align		4
        /*000c*/ 	.word	0xfffffffe
	.align		4
        /*0010*/ 	.word	0x00000000
	.align		4
        /*0014*/ 	.word	0xfffffffd
	.align		4
        /*0018*/ 	.word	0x00000000
	.align		4
        /*001c*/ 	.word	0xfffffffc


//--------------------- .nv.constant4             --------------------------
	.section	.nv.constant4,"a",@progbits
	.align	8
	.align		8
.nv.constant4:
        /*0000*/ 	.dword	_$_str


//--------------------- .text.attn_fwd            --------------------------
	.section	.text.attn_fwd,"ax",@progbits
	.align	128
        .global         attn_fwd
        .type           attn_fwd,@function
        .size           attn_fwd,(.L_x_3 - attn_fwd)
        .other          attn_fwd,@"STO_CUDA_ENTRY STV_DEFAULT"
attn_fwd:
.text.attn_fwd:
[----:B------:R-:W-:Y:S08]  /*0000*/  LDC R1, c[0x0][0x28] ;  /* 0x00000a00ff017b82 */ /* 0x000ff00000000800 */
[----:B------:R-:W0:Y:S01]  /*0010*/  S2UR UR8, SR_CTAID.X ;  /* 0x00000000000879c3 */ /* 0x000e220000002500 */
[----:B------:R-:W1:Y:S01]  /*0020*/  S2R R3, SR_TID.X ;  /* 0x0000000000037919 */ /* 0x000e620000002100 */
[----:B------:R-:W-:Y:S01]  /*0030*/  ULDC.64 UR4, c[0x0][0x240] ;  /* 0x0000900000047ab9 */ /* 0x000fe20000000a00 */
[----:B------:R-:W-:-:S05]  /*0040*/  ULDC.64 UR16, c[0x0][0x208] ;  /* 0x0000820000107ab9 */ /* 0x000fca0000000a00 */
[----:B------:R-:W2:Y:S08]  /*0050*/  S2UR UR10, SR_CTAID.Y ;  /* 0x00000000000a79c3 */ /* 0x000eb00000002600 */
[----:B------:R-:W3:Y:S01]  /*0060*/  LDC R6, c[0x0][0x248] ;  /* 0x00009200ff067b82 */ /* 0x000ee20000000800 */
[----:B0-----:R-:W-:-:S07]  /*0070*/  USHF.L.U32 UR8, UR8, 0x5, URZ ;  /* 0x0000000508087899 */ /* 0x001fce000800063f */
[----:B------:R-:W0:Y:S01]  /*0080*/  LDC.64 R12, c[0x0][0x210] ;  /* 0x00008400ff0c7b82 */ /* 0x000e220000000a00 */
[----:B------:R-:W-:Y:S01]  /*0090*/  IMAD.U32 R0, RZ, RZ, UR8 ;  /* 0x00000008ff007e24 */ /* 0x000fe2000f8e00ff */
[----:B--2---:R-:W-:Y:S01]  /*00a0*/  UIMAD UR4, UR10, UR4, URZ ;  /* 0x000000040a0472a4 */ /* 0x004fe2000f8e023f */
[----:B-1----:R-:W-:-:S03]  /*00b0*/  SHF.R.U32.HI R2, RZ, 0x5, R3 ;  /* 0x00000005ff027819 */ /* 0x002fc60000011603 */
[----:B------:R-:W-:Y:S01]  /*00c0*/  LOP3.LUT R47, R0, 0x1f, R3, 0xf8, !PT ;  /* 0x0000001f002f7812 */ /* 0x000fe200078ef803 */
[----:B------:R-:W-:Y:S01]  /*00d0*/  USHF.L.U32 UR6, UR4, 0x1, URZ ;  /* 0x0000000104067899 */ /* 0x000fe2000800063f */
[----:B------:R-:W-:Y:S02]  /*00e0*/  SGXT.U32 R0, R2, 0x3 ;  /* 0x000000030200781a */ /* 0x000fe40000000000 */
[----:B------:R-:W-:Y:S01]  /*00f0*/  LEA.HI R4, R3, 0x18, RZ, 0x1b ;  /* 0x0000001803047811 */ /* 0x000fe200078fd8ff */
[----:B------:R-:W-:Y:S01]  /*0100*/  IMAD R2, R47, UR5, RZ ;  /* 0x000000052f027c24 */ /* 0x000fe2000f8e02ff */
[----:B------:R-:W-:Y:S01]  /*0110*/  UIMAD.WIDE UR4, UR4, 0x2, URZ ;  /* 0x00000002040478a5 */ /* 0x000fe2000f8e023f */
[----:B---3--:R-:W-:Y:S02]  /*0120*/  IMAD R7, R0, R6, RZ ;  /* 0x0000000600077224 */ /* 0x008fe400078e02ff */
[C---:B------:R-:W-:Y:S02]  /*0130*/  IMAD.SHL.U32 R5, R2.reuse, 0x2, RZ ;  /* 0x0000000202057824 */ /* 0x040fe400078e00ff */
[----:B------:R-:W-:Y:S01]  /*0140*/  IMAD.HI R2, R2, 0x2, RZ ;  /* 0x0000000202027827 */ /* 0x000fe200078e02ff */
[----:B------:R-:W-:-:S02]  /*0150*/  LEA R9, R6, R7, 0x3 ;  /* 0x0000000706097211 */ /* 0x000fc400078e18ff */
[----:B0-----:R-:W-:Y:S01]  /*0160*/  IADD3 R12, P0, P1, R5, UR6, R12 ;  /* 0x00000006050c7c10 */ /* 0x001fe2000f91e00c */
[----:B------:R-:W-:Y:S02]  /*0170*/  IMAD R5, R4, R6, RZ ;  /* 0x0000000604057224 */ /* 0x000fe400078e02ff */
[----:B------:R-:W-:Y:S01]  /*0180*/  IMAD R4, R6, 0x8, R9 ;  /* 0x0000000806047824 */ /* 0x000fe200078e0209 */
[----:B------:R-:W-:Y:S02]  /*0190*/  IADD3.X R2, R2, UR5, R13, P0, P1 ;  /* 0x0000000502027c10 */ /* 0x000fe400087e240d */
[-C--:B------:R-:W-:Y:S02]  /*01a0*/  LEA R6, P0, R7, R12.reuse, 0x1 ;  /* 0x0000000c07067211 */ /* 0x080fe400078008ff */
[-C--:B------:R-:W-:Y:S02]  /*01b0*/  LEA R8, P1, R9, R12.reuse, 0x1 ;  /* 0x0000000c09087211 */ /* 0x080fe400078208ff */
[----:B------:R-:W-:-:S02]  /*01c0*/  LEA R10, P2, R4, R12, 0x1 ;  /* 0x0000000c040a7211 */ /* 0x000fc400078408ff */
[----:B------:R-:W-:Y:S02]  /*01d0*/  LEA R12, P3, R5, R12, 0x1 ;  /* 0x0000000c050c7211 */ /* 0x000fe400078608ff */
[-C--:B------:R-:W-:Y:S02]  /*01e0*/  LEA.HI.X.SX32 R7, R7, R2.reuse, 0x1, P0 ;  /* 0x0000000207077211 */ /* 0x080fe400000f0eff */
[-C--:B------:R-:W-:Y:S02]  /*01f0*/  LEA.HI.X.SX32 R9, R9, R2.reuse, 0x1, P1 ;  /* 0x0000000209097211 */ /* 0x080fe400008f0eff */
[-C--:B------:R-:W-:Y:S02]  /*0200*/  LEA.HI.X.SX32 R11, R4, R2.reuse, 0x1, P2 ;  /* 0x00000002040b7211 */ /* 0x080fe400010f0eff */
[----:B------:R-:W-:Y:S01]  /*0210*/  LEA.HI.X.SX32 R13, R5, R2, 0x1, P3 ;  /* 0x00000002050d7211 */ /* 0x000fe200018f0eff */
[----:B------:R0:W2:Y:S04]  /*0220*/  LDG.E.U16 R7, desc[UR16][R6.64] ;  /* 0x0000001006077981 */ /* 0x0000a8000c1e1500 */
[----:B------:R-:W3:Y:S04]  /*0230*/  LDG.E.U16 R9, desc[UR16][R8.64] ;  /* 0x0000001008097981 */ /* 0x000ee8000c1e1500 */
[----:B------:R-:W4:Y:S04]  /*0240*/  LDG.E.U16 R11, desc[UR16][R10.64] ;  /* 0x000000100a0b7981 */ /* 0x000f28000c1e1500 */
[----:B------:R-:W5:Y:S01]  /*0250*/  LDG.E.U16 R13, desc[UR16][R12.64] ;  /* 0x000000100c0d7981 */ /* 0x000f62000c1e1500 */
[----:B------:R-:W1:Y:S01]  /*0260*/  S2UR UR9, SR_CgaCtaId ;  /* 0x00000000000979c3 */ /* 0x000e620000008800 */
[----:B------:R-:W-:Y:S01]  /*0270*/  UIADD3 UR11, UR8, 0x20, URZ ;  /* 0x00000020080b7890 */ /* 0x000fe2000fffe03f */
[C---:B------:R-:W-:Y:S01]  /*0280*/  LOP3.LUT R2, R3.reuse, 0xc0, RZ, 0xc0, !PT ;  /* 0x000000c003027812 */ /* 0x040fe200078ec0ff */
[----:B------:R-:W-:Y:S01]  /*0290*/  UMOV UR4, 0x400 ;  /* 0x0000040000047882 */ /* 0x000fe20000000000 */
[----:B------:R-:W-:Y:S01]  /*02a0*/  IMAD.SHL.U32 R5, R3, 0x2, RZ ;  /* 0x0000000203057824 */ /* 0x000fe200078e00ff */
[----:B------:R-:W-:Y:S01]  /*02b0*/  UISETP.GE.AND UP0, UPT, UR11, 0x1, UPT ;  /* 0x000000010b00788c */ /* 0x000fe2000bf06270 */
[----:B------:R-:W-:Y:S01]  /*02c0*/  SHF.R.U32.HI R2, RZ, 0x2, R2 ;  /* 0x00000002ff027819 */ /* 0x000fe20000011602 */
[----:B------:R-:W-:Y:S01]  /*02d0*/  IMAD.MOV.U32 R45, RZ, RZ, 0x3f800000 ;  /* 0x3f800000ff2d7424 */ /* 0x000fe200078e00ff */
[----:B------:R-:W-:Y:S01]  /*02e0*/  MOV R37, 0xff800000 ;  /* 0xff80000000257802 */ /* 0x000fe20000000f00 */
[----:B------:R-:W-:Y:S01]  /*02f0*/  IMAD.MOV.U32 R44, RZ, RZ, 0x3f800000 ;  /* 0x3f800000ff2c7424 */ /* 0x000fe200078e00ff */
[----:B------:R-:W-:-:S02]  /*0300*/  LOP3.LUT R46, R2, 0x1fe, R5, 0x78, !PT ;  /* 0x000001fe022e7812 */ /* 0x000fc400078e7805 */
[----:B------:R-:W-:Y:S02]  /*0310*/  CS2R R28, SRZ ;  /* 0x00000000001c7805 */ /* 0x000fe4000001ff00 */
[----:B------:R-:W-:Y:S02]  /*0320*/  PLOP3.LUT P0, PT, PT, PT, UP0, 0x80, 0x0 ;  /* 0x000000000000781c */ /* 0x000fe40003f0f008 */
[----:B------:R-:W-:Y:S02]  /*0330*/  CS2R R30, SRZ ;  /* 0x00000000001e7805 */ /* 0x000fe4000001ff00 */
[----:B------:R-:W-:Y:S02]  /*0340*/  MOV R39, 0xff800000 ;  /* 0xff80000000277802 */ /* 0x000fe40000000f00 */
[----:B------:R-:W-:Y:S02]  /*0350*/  CS2R R16, SRZ ;  /* 0x0000000000107805 */ /* 0x000fe4000001ff00 */
[----:B------:R-:W-:-:S02]  /*0360*/  CS2R R18, SRZ ;  /* 0x0000000000127805 */ /* 0x000fc4000001ff00 */
[----:B------:R-:W-:Y:S02]  /*0370*/  CS2R R24, SRZ ;  /* 0x0000000000187805 */ /* 0x000fe4000001ff00 */
[----:B------:R-:W-:Y:S02]  /*0380*/  CS2R R26, SRZ ;  /* 0x00000000001a7805 */ /* 0x000fe4000001ff00 */
[----:B------:R-:W-:Y:S02]  /*0390*/  CS2R R20, SRZ ;  /* 0x0000000000147805 */ /* 0x000fe4000001ff00 */
[----:B------:R-:W-:Y:S02]  /*03a0*/  CS2R R22, SRZ ;  /* 0x0000000000167805 */ /* 0x000fe4000001ff00 */
[C---:B0-----:R-:W-:Y:S01]  /*03b0*/  LOP3.LUT R6, R3.reuse, 0x1c, RZ, 0xc0, !PT ;  /* 0x0000001c03067812 */ /* 0x041fe200078ec0ff */
[C---:B------:R-:W-:Y:S01]  /*03c0*/  IMAD.SHL.U32 R4, R3.reuse, 0x8, RZ ;  /* 0x0000000803047824 */ /* 0x040fe200078e00ff */
[----:B------:R-:W-:Y:S01]  /*03d0*/  LOP3.LUT R2, R3, 0x20, RZ, 0xc0, !PT ;  /* 0x0000002003027812 */ /* 0x000fe200078ec0ff */
[----:B-1----:R-:W-:-:S09]  /*03e0*/  ULEA UR9, UR9, UR4, 0x18 ;  /* 0x0000000409097291 */ /* 0x002fd2000f8ec03f */
[----:B--2---:R0:W-:Y:S04]  /*03f0*/  STS.U16 [R46+UR9], R7 ;  /* 0x000000072e007988 */ /* 0x0041e80008000409 */
[----:B---3--:R0:W-:Y:S04]  /*0400*/  STS.U16 [R46+UR9+0x200], R9 ;  /* 0x000200092e007988 */ /* 0x0081e80008000409 */
[----:B----4-:R0:W-:Y:S04]  /*0410*/  STS.U16 [R46+UR9+0x400], R11 ;  /* 0x0004000b2e007988 */ /* 0x0101e80008000409 */
[----:B-----5:R0:W-:Y:S01]  /*0420*/  STS.U16 [R46+UR9+0x600], R13 ;  /* 0x0006000d2e007988 */ /* 0x0201e20008000409 */
[----:B------:R-:W-:Y:S05]  /*0430*/  @!P0 BRA `(.L_x_0) ;  /* 0x0000000c00e88947 */ /* 0x000fea0003800000 */
[----:B0-----:R-:W-:Y:S01]  /*0440*/  SHF.R.U32.HI R9, RZ, 0x1, R2 ;  /* 0x00000001ff097819 */ /* 0x001fe20000011602 */
[----:B------:R-:W-:Y:S01]  /*0450*/  ULDC.64 UR12, c[0x0][0x250] ;  /* 0x00009400000c7ab9 */ /* 0x000fe20000000a00 */
[C---:B------:R-:W-:Y:S01]  /*0460*/  LOP3.LUT R2, R3.reuse, 0x1f, RZ, 0xc0, !PT ;  /* 0x0000001f03027812 */ /* 0x040fe200078ec0ff */
[----:B------:R-:W-:Y:S01]  /*0470*/  UIMAD UR4, UR10, UR12, URZ ;  /* 0x0000000c0a0472a4 */ /* 0x000fe2000f8e023f */
[C---:B------:R-:W-:Y:S01]  /*0480*/  IMAD.SHL.U32 R10, R3.reuse, 0x40, RZ ;  /* 0x00000040030a7824 */ /* 0x040fe200078e00ff */
[----:B------:R-:W-:Y:S01]  /*0490*/  ULDC UR5, c[0x0][0x258] ;  /* 0x0000960000057ab9 */ /* 0x000fe20000000800 */
[----:B------:R-:W-:Y:S01]  /*04a0*/  ULDC.64 UR14, c[0x0][0x260] ;  /* 0x00009800000e7ab9 */ /* 0x000fe20000000a00 */
[----:B------:R-:W-:Y:S01]  /*04b0*/  IMAD R8, R2, UR5, RZ ;  /* 0x0000000502087c24 */ /* 0x000fe2000f8e02ff */
[----:B------:R-:W-:Y:S01]  /*04c0*/  LOP3.LUT R7, R3, 0xf, RZ, 0xc0, !PT ;  /* 0x0000000f03077812 */ /* 0x000fe200078ec0ff */
[----:B------:R-:W-:Y:S01]  /*04d0*/  USHF.L.U32 UR5, UR4, 0x1, URZ ;  /* 0x0000000104057899 */ /* 0x000fe2000800063f */
[----:B------:R-:W-:Y:S01]  /*04e0*/  LOP3.LUT R11, R10, 0x1c0, RZ, 0xc0, !PT ;  /* 0x000001c00a0b7812 */ /* 0x000fe200078ec0ff */
[----:B------:R-:W-:Y:S01]  /*04f0*/  UIMAD UR6, UR10, UR14, URZ ;  /* 0x0000000e0a0672a4 */ /* 0x000fe2000f8e023f */
[----:B------:R-:W-:Y:S01]  /*0500*/  SHF.L.U32 R2, R8, 0x1, RZ ;  /* 0x0000000108027819 */ /* 0x000fe200000006ff */
[----:B------:R-:W-:Y:S01]  /*0510*/  IMAD R10, R7, UR15, RZ ;  /* 0x0000000f070a7c24 */ /* 0x000fe2000f8e02ff */
[----:B------:R-:W-:Y:S01]  /*0520*/  LOP3.LUT R12, R11, 0x30, R4, 0xf8, !PT ;  /* 0x000000300b0c7812 */ /* 0x000fe200078ef804 */
[----:B------:R-:W-:Y:S01]  /*0530*/  USHF.L.U32 UR7, UR6, 0x1, URZ ;  /* 0x0000000106077899 */ /* 0x000fe2000800063f */
[----:B------:R-:W-:Y:S01]  /*0540*/  IMAD.U32 R7, RZ, RZ, UR5 ;  /* 0x00000005ff077e24 */ /* 0x000fe2000f8e00ff */
[----:B------:R-:W-:Y:S01]  /*0550*/  ULDC.64 UR18, c[0x0][0x218] ;  /* 0x0000860000127ab9 */ /* 0x000fe20000000a00 */
[----:B------:R-:W-:Y:S01]  /*0560*/  LEA.HI R6, R6, R9, RZ, 0x1e ;  /* 0x0000000906067211 */ /* 0x000fe200078ff0ff */
[----:B------:R-:W-:Y:S01]  /*0570*/  IMAD.SHL.U32 R4, R10, 0x2, RZ ;  /* 0x000000020a047824 */ /* 0x000fe200078e00ff */
[----:B------:R-:W0:Y:S01]  /*0580*/  LDC R15, c[0x0][0x268] ;  /* 0x00009a00ff0f7b82 */ /* 0x000e220000000800 */
[----:B------:R-:W-:Y:S01]  /*0590*/  MOV R9, UR7 ;  /* 0x0000000700097c02 */ /* 0x000fe20008000f00 */
[----:B------:R-:W-:Y:S01]  /*05a0*/  ULDC.64 UR20, c[0x0][0x220] ;  /* 0x0000880000147ab9 */ /* 0x000fe20000000a00 */
[----:B------:R-:W-:Y:S01]  /*05b0*/  IADD3 R56, P0, P1, R2, UR18, R7 ;  /* 0x0000001202387c10 */ /* 0x000fe2000f91e007 */
[----:B------:R-:W-:Y:S01]  /*05c0*/  UIMAD.WIDE UR4, UR4, 0x2, URZ ;  /* 0x00000002040478a5 */ /* 0x000fe2000f8e023f */
[----:B------:R-:W-:Y:S01]  /*05d0*/  LOP3.LUT R2, R5, 0x10, RZ, 0xc0, !PT ;  /* 0x0000001005027812 */ /* 0x000fe200078ec0ff */
[----:B------:R-:W-:Y:S01]  /*05e0*/  UIMAD.WIDE UR6, UR6, 0x2, URZ ;  /* 0x00000002060678a5 */ /* 0x000fe2000f8e023f */
[----:B------:R-:W-:Y:S01]  /*05f0*/  IADD3 R52, P2, P3, R4, UR20, R9 ;  /* 0x0000001404347c10 */ /* 0x000fe2000fb5e009 */
[----:B------:R-:W-:Y:S01]  /*0600*/  IMAD.HI R8, R8, 0x2, RZ ;  /* 0x0000000208087827 */ /* 0x000fe200078e02ff */
[----:B------:R-:W-:-:S02]  /*0610*/  SHF.R.S32.HI R13, RZ, 0x2, R3 ;  /* 0x00000002ff0d7819 */ /* 0x000fc40000011403 */
[----:B------:R-:W-:Y:S02]  /*0620*/  CS2R R28, SRZ ;  /* 0x00000000001c7805 */ /* 0x000fe4000001ff00 */
[----:B------:R-:W-:Y:S01]  /*0630*/  LOP3.LUT R4, R3, 0x10, RZ, 0xc0, !PT ;  /* 0x0000001003047812 */ /* 0x000fe200078ec0ff */
[----:B------:R-:W-:Y:S01]  /*0640*/  IMAD.HI R10, R10, 0x2, RZ ;  /* 0x000000020a0a7827 */ /* 0x000fe200078e02ff */
[--C-:B------:R-:W-:Y:S02]  /*0650*/  LOP3.LUT R9, R2, 0x20, R3.reuse, 0xf8, !PT ;  /* 0x0000002002097812 */ /* 0x100fe400078ef803 */
[----:B------:R-:W-:Y:S02]  /*0660*/  CS2R R30, SRZ ;  /* 0x00000000001e7805 */ /* 0x000fe4000001ff00 */
[----:B------:R-:W-:Y:S01]  /*0670*/  SHF.R.S32.HI R14, RZ, 0x6, R3 ;  /* 0x00000006ff0e7819 */ /* 0x000fe20000011403 */
[----:B------:R-:W-:Y:S01]  /*0680*/  IMAD.U32 R17, RZ, RZ, UR7 ;  /* 0x00000007ff117e24 */ /* 0x000fe2000f8e00ff */
[----:B------:R-:W-:Y:S01]  /*0690*/  SGXT R13, R13, 0x1 ;  /* 0x000000010d0d781a */ /* 0x000fe20000000200 */
[----:B------:R-:W-:Y:S01]  /*06a0*/  IMAD.MOV.U32 R50, RZ, RZ, -0x800000 ;  /* 0xff800000ff327424 */ /* 0x000fe200078e00ff */
[----:B------:R-:W-:Y:S01]  /*06b0*/  LEA R11, R4, UR9, 0x5 ;  /* 0x00000009040b7c11 */ /* 0x000fe2000f8e28ff */
[----:B------:R-:W-:Y:S01]  /*06c0*/  IMAD.MOV.U32 R44, RZ, RZ, 0x3f800000 ;  /* 0x3f800000ff2c7424 */ /* 0x000fe200078e00ff */
[----:B------:R-:W-:-:S02]  /*06d0*/  LOP3.LUT R2, R12, R9, RZ, 0x3c, !PT ;  /* 0x000000090c027212 */ /* 0x000fc400078e3cff */
[----:B------:R-:W-:Y:S02]  /*06e0*/  CS2R R18, SRZ ;  /* 0x0000000000127805 */ /* 0x000fe4000001ff00 */
[----:B------:R-:W-:Y:S01]  /*06f0*/  SGXT R9, R14, 0x1 ;  /* 0x000000010e09781a */ /* 0x000fe20000000200 */
[--C-:B------:R-:W-:Y:S01]  /*0700*/  IMAD R16, R4, -0x10, R11.reuse ;  /* 0xfffffff004107824 */ /* 0x100fe200078e020b */
[----:B------:R-:W-:Y:S01]  /*0710*/  LOP3.LUT R7, R3, 0x3, RZ, 0xc0, !PT ;  /* 0x0000000303077812 */ /* 0x000fe200078ec0ff */
[----:B------:R-:W-:Y:S01]  /*0720*/  IMAD.IADD R2, R2, 0x1, R11 ;  /* 0x0000000102027824 */ /* 0x000fe200078e020b */
[----:B------:R-:W-:Y:S02]  /*0730*/  LOP3.LUT R14, R13, 0x90, RZ, 0xc0, !PT ;  /* 0x000000900d0e7812 */ /* 0x000fe400078ec0ff */
[----:B------:R-:W-:Y:S02]  /*0740*/  CS2R R24, SRZ ;  /* 0x0000000000187805 */ /* 0x000fe4000001ff00 */
[----:B------:R-:W-:-:S02]  /*0750*/  SHF.R.U32.HI R11, RZ, 0x4, R3 ;  /* 0x00000004ff0b7819 */ /* 0x000fc40000011603 */
[----:B------:R-:W-:Y:S02]  /*0760*/  CS2R R26, SRZ ;  /* 0x00000000001a7805 */ /* 0x000fe4000001ff00 */
[----:B------:R-:W-:Y:S01]  /*0770*/  LOP3.LUT R4, R9, 0x90, RZ, 0xc0, !PT ;  /* 0x0000009009047812 */ /* 0x000fe200078ec0ff */
[----:B------:R-:W-:Y:S01]  /*0780*/  IMAD R14, R7, 0x20, R14 ;  /* 0x00000020070e7824 */ /* 0x000fe200078e020e */
[--C-:B------:R-:W-:Y:S01]  /*0790*/  LOP3.LUT R3, R12, 0x30, R5.reuse, 0x78, !PT ;  /* 0x000000300c037812 */ /* 0x100fe200078e7805 */
[----:B------:R-:W-:Y:S01]  /*07a0*/  IMAD R9, R0, UR13, RZ ;  /* 0x0000000d00097c24 */ /* 0x000fe2000f8e02ff */
[----:B------:R-:W-:Y:S02]  /*07b0*/  SGXT.U32 R0, R11, 0x4 ;  /* 0x000000040b00781a */ /* 0x000fe40000000000 */
[----:B------:R-:W-:Y:S02]  /*07c0*/  CS2R R20, SRZ ;  /* 0x0000000000147805 */ /* 0x000fe4000001ff00 */
[----:B------:R-:W-:-:S02]  /*07d0*/  LOP3.LUT R4, R4, 0x17e, R5, 0x78, !PT ;  /* 0x0000017e04047812 */ /* 0x000fc400078e7805 */
[----:B------:R-:W-:Y:S02]  /*07e0*/  CS2R R22, SRZ ;  /* 0x0000000000167805 */ /* 0x000fe4000001ff00 */
[----:B------:R-:W-:Y:S01]  /*07f0*/  LOP3.LUT R5, R14, 0x10, R5, 0x78, !PT ;  /* 0x000000100e057812 */ /* 0x000fe200078e7805 */
[----:B------:R-:W-:Y:S01]  /*0800*/  IMAD.U32 R14, RZ, RZ, UR13 ;  /* 0x0000000dff0e7e24 */ /* 0x000fe2000f8e00ff */
[----:B------:R-:W-:Y:S01]  /*0810*/  MOV R13, UR5 ;  /* 0x00000005000d7c02 */ /* 0x000fe20008000f00 */
[----:B0-----:R-:W-:Y:S01]  /*0820*/  IMAD R11, R0, R15, RZ ;  /* 0x0000000f000b7224 */ /* 0x001fe200078e02ff */
[----:B------:R-:W-:Y:S01]  /*0830*/  IADD3.X R10, R10, UR21, R17, P2, P3 ;  /* 0x000000150a0a7c10 */ /* 0x000fe200097e6411 */
[----:B------:R-:W-:Y:S01]  /*0840*/  IMAD.IADD R5, R5, 0x1, R16 ;  /* 0x0000000105057824 */ /* 0x000fe200078e0210 */
[----:B------:R-:W-:Y:S01]  /*0850*/  IADD3.X R12, R8, UR19, R13, P0, P1 ;  /* 0x00000013080c7c10 */ /* 0x000fe200087e240d */
[----:B------:R-:W-:Y:S01]  /*0860*/  IMAD R8, R15, 0x10, R11 ;  /* 0x000000100f087824 */ /* 0x000fe200078e020b */
[----:B------:R-:W-:-:S02]  /*0870*/  LEA R0, R14, R9, 0x3 ;  /* 0x000000090e007211 */ /* 0x000fc400078e18ff */
[----:B------:R-:W-:Y:S02]  /*0880*/  CS2R R16, SRZ ;  /* 0x0000000000107805 */ /* 0x000fe4000001ff00 */
[-C--:B------:R-:W-:Y:S01]  /*0890*/  LEA R58, P0, R9, R56.reuse, 0x1 ;  /* 0x00000038093a7211 */ /* 0x080fe200078008ff */
[----:B------:R-:W-:Y:S01]  /*08a0*/  UMOV UR6, URZ ;  /* 0x0000003f00067c82 */ /* 0x000fe20008000000 */
[----:B------:R-:W-:Y:S01]  /*08b0*/  LEA R56, P1, R0, R56, 0x1 ;  /* 0x0000003800387211 */ /* 0x000fe200078208ff */
[----:B------:R-:W-:Y:S01]  /*08c0*/  UMOV UR7, URZ ;  /* 0x0000003f00077c82 */ /* 0x000fe20008000000 */
[-C--:B------:R-:W-:Y:S01]  /*08d0*/  LEA R54, P2, R11, R52.reuse, 0x1 ;  /* 0x000000340b367211 */ /* 0x080fe200078408ff */
[----:B------:R-:W-:Y:S01]  /*08e0*/  UMOV UR4, URZ ;  /* 0x0000003f00047c82 */ /* 0x000fe20008000000 */
[----:B------:R-:W-:Y:S01]  /*08f0*/  IADD3 R6, R6, UR8, RZ ;  /* 0x0000000806067c10 */ /* 0x000fe2000fffe0ff */
[----:B------:R-:W-:Y:S01]  /*0900*/  UMOV UR5, URZ ;  /* 0x0000003f00057c82 */ /* 0x000fe20008000000 */
[----:B------:R-:W-:Y:S01]  /*0910*/  LEA R52, P3, R8, R52, 0x1 ;  /* 0x0000003408347211 */ /* 0x000fe200078608ff */
[----:B------:R-:W-:Y:S01]  /*0920*/  ULDC UR8, c[0x0][0x238] ;  /* 0x00008e0000087ab9 */ /* 0x000fe20000000800 */
[-C--:B------:R-:W-:Y:S01]  /*0930*/  LEA.HI.X.SX32 R57, R0, R12.reuse, 0x1, P1 ;  /* 0x0000000c00397211 */ /* 0x080fe200008f0eff */
[----:B------:R-:W-:Y:S01]  /*0940*/  VIADD R0, R6, 0x8 ;  /* 0x0000000806007836 */ /* 0x000fe20000000000 */
[----:B------:R-:W-:-:S02]  /*0950*/  LEA.HI.X.SX32 R59, R9, R12, 0x1, P0 ;  /* 0x0000000c093b7211 */ /* 0x000fc400000f0eff */
[-C--:B------:R-:W-:Y:S02]  /*0960*/  LEA.HI.X.SX32 R55, R11, R10.reuse, 0x1, P2 ;  /* 0x0000000a0b377211 */ /* 0x080fe400010f0eff */
[----:B------:R-:W-:Y:S02]  /*0970*/  LEA.HI.X.SX32 R53, R8, R10, 0x1, P3 ;  /* 0x0000000a08357211 */ /* 0x000fe400018f0eff */
[----:B------:R-:W-:Y:S02]  /*0980*/  MOV R45, 0x3f800000 ;  /* 0x3f800000002d7802 */ /* 0x000fe40000000f00 */
[----:B------:R-:W-:-:S07]  /*0990*/  MOV R48, 0xff800000 ;  /* 0xff80000000307802 */ /* 0x000fce0000000f00 */
.L_x_1:
[----:B------:R-:W-:Y:S01]  /*09a0*/  MOV R9, UR4 ;  /* 0x0000000400097c02 */ /* 0x000fe20008000f00 */
[----:B------:R-:W-:-:S04]  /*09b0*/  IMAD.U32 R11, RZ, RZ, UR4 ;  /* 0x00000004ff0b7e24 */ /* 0x000fc8000f8e00ff */
[----:B------:R-:W-:-:S04]  /*09c0*/  IMAD.WIDE R8, R9, 0x2, R58 ;  /* 0x0000000209087825 */ /* 0x000fc800078e023a */
[----:B------:R-:W-:Y:S02]  /*09d0*/  IMAD.WIDE R10, R11, 0x2, R56 ;  /* 0x000000020b0a7825 */ /* 0x000fe400078e0238 */
[----:B------:R-:W2:Y:S04]  /*09e0*/  LDG.E.U16 R9, desc[UR16][R8.64] ;  /* 0x0000001008097981 */ /* 0x000ea8000c1e1500 */
[----:B------:R-:W3:Y:S01]  /*09f0*/  LDG.E.U16 R11, desc[UR16][R10.64] ;  /* 0x000000100a0b7981 */ /* 0x000ee2000c1e1500 */
[----:B------:R-:W-:Y:S01]  /*0a00*/  MOV R61, UR5 ;  /* 0x00000005003d7c02 */ /* 0x000fe20008000f00 */
[----:B------:R-:W-:Y:S01]  /*0a10*/  IMAD.U32 R13, RZ, RZ, UR5 ;  /* 0x00000005ff0d7e24 */ /* 0x000fe2000f8e00ff */
[----:B------:R-:W-:Y:S03]  /*0a20*/  BAR.SYNC.DEFER_BLOCKING 0x0 ;  /* 0x0000000000007b1d */ /* 0x000fe60000010000 */
[----:B------:R-:W-:-:S04]  /*0a30*/  IMAD.WIDE R60, R61, 0x2, R54 ;  /* 0x000000023d3c7825 */ /* 0x000fc800078e0236 */
[----:B------:R-:W-:Y:S01]  /*0a40*/  IMAD.WIDE R12, R13, 0x2, R52 ;  /* 0x000000020d0c7825 */ /* 0x000fe200078e0234 */
[----:B--2---:R-:W-:Y:S04]  /*0a50*/  STS.U16 [R46+UR9+0x800], R9 ;  /* 0x000800092e007988 */ /* 0x004fe80008000409 */
[----:B---3--:R-:W-:Y:S01]  /*0a60*/  STS.U16 [R46+UR9+0xa00], R11 ;  /* 0x000a000b2e007988 */ /* 0x008fe20008000409 */
[----:B------:R-:W-:Y:S06]  /*0a70*/  BAR.SYNC.DEFER_BLOCKING 0x0 ;  /* 0x0000000000007b1d */ /* 0x000fec0000010000 */
[----:B------:R-:W2:Y:S04]  /*0a80*/  LDG.E.U16 R51, desc[UR16][R60.64] ;  /* 0x000000103c337981 */ /* 0x000ea8000c1e1500 */
[----:B------:R0:W3:Y:S01]  /*0a90*/  LDG.E.U16 R49, desc[UR16][R12.64] ;  /* 0x000000100c317981 */ /* 0x0000e2000c1e1500 */
[----:B------:R-:W-:-:S02]  /*0aa0*/  ULEA UR5, UR15, UR5, 0x4 ;  /* 0x000000050f057291 */ /* 0x000fc4000f8e203f */
[----:B------:R-:W-:Y:S01]  /*0ab0*/  ULEA UR4, UR13, UR4, 0x4 ;  /* 0x000000040d047291 */ /* 0x000fe2000f8e203f */
[----:B------:R-:W-:Y:S04]  /*0ac0*/  LDSM.16.MT88.4 R40, [R2] ;  /* 0x000000000228783b */ /* 0x000fe80000004200 */
[----:B------:R-:W-:Y:S04]  /*0ad0*/  LDSM.16.M88.4 R8, [R3+UR9+0xa00] ;  /* 0x000a00090308783b */ /* 0x000fe80008000200 */
[----:B0-----:R-:W0:Y:S04]  /*0ae0*/  LDSM.16.M88.4 R12, [R3+UR9+0x800] ;  /* 0x00080009030c783b */ /* 0x001e280008000200 */
[----:B------:R-:W1:Y:S01]  /*0af0*/  LDSM.16.MT88.4 R32, [R2+0x400] ;  /* 0x000400000220783b */ /* 0x000e620000004200 */
[----:B------:R-:W-:Y:S01]  /*0b00*/  BAR.SYNC.DEFER_BLOCKING 0x0 ;  /* 0x0000000000007b1d */ /* 0x000fe20000010000 */
[C---:B0-----:R-:W-:Y:S06]  /*0b10*/  HMMA.16816.F32 R36, R40.reuse, R12, RZ ;  /* 0x0000000c2824723c */ /* 0x041fec00000018ff */
[----:B------:R-:W-:-:S15]  /*0b20*/  HMMA.16816.F32 R40, R40, R8, RZ ;  /* 0x000000082828723c */ /* 0x000fde00000018ff */
[----:B------:R-:W-:-:S03]  /*0b30*/  NOP ;  /* 0x0000000000007918 */ /* 0x000fc60000000000 */
[C---:B-1----:R-:W-:Y:S06]  /*0b40*/  HMMA.16816.F32 R36, R32.reuse, R14, R36 ;  /* 0x0000000e2024723c */ /* 0x042fec0000001824 */
[----:B------:R-:W-:Y:S07]  /*0b50*/  HMMA.16816.F32 R40, R32, R10, R40 ;  /* 0x0000000a2028723c */ /* 0x000fee0000001828 */
[----:B------:R-:W-:Y:S01]  /*0b60*/  LEA R33, P0, R7, UR6, 0x1 ;  /* 0x0000000607217c11 */ /* 0x000fe2000f8008ff */
[----:B------:R-:W-:-:S03]  /*0b70*/  UIADD3 UR6, UP0, UR6, 0x10, URZ ;  /* 0x0000001006067890 */ /* 0x000fc6000ff1e03f */
[----:B------:R-:W-:Y:S02]  /*0b80*/  IADD3 R9, P2, R33, 0x8, RZ ;  /* 0x0000000821097810 */ /* 0x000fe40007f5e0ff */
[----:B------:R-:W-:Y:S01]  /*0b90*/  IADD3.X R12, RZ, UR7, RZ, P0, !PT ;  /* 0x00000007ff0c7c10 */ /* 0x000fe200087fe4ff */
[----:B------:R-:W-:Y:S01]  /*0ba0*/  UIADD3.X UR7, URZ, UR7, URZ, UP0, !UPT ;  /* 0x000000073f077290 */ /* 0x000fe200087fe43f */
[-C--:B------:R-:W-:Y:S01]  /*0bb0*/  ISETP.GT.U32.AND P1, PT, R9, R6.reuse, PT ;  /* 0x000000060900720c */ /* 0x080fe20003f24070 */
[----:B------:R-:W-:Y:S01]  /*0bc0*/  UISETP.GE.U32.AND UP0, UPT, UR6, UR11, UPT ;  /* 0x0000000b0600728c */ /* 0x000fe2000bf06070 */
[C---:B------:R-:W-:Y:S01]  /*0bd0*/  IADD3 R11, P3, R33.reuse, 0x9, RZ ;  /* 0x00000009210b7810 */ /* 0x040fe20007f7e0ff */
[----:B------:R-:W-:Y:S01]  /*0be0*/  IMAD.X R8, RZ, RZ, R12, P2 ;  /* 0x000000ffff087224 */ /* 0x000fe200010e060c */
[-C--:B------:R-:W-:Y:S01]  /*0bf0*/  ISETP.GE.U32.AND P2, PT, R33, R6.reuse, PT ;  /* 0x000000062100720c */ /* 0x080fe20003f46070 */
[----:B------:R-:W-:Y:S01]  /*0c00*/  FMUL R9, R37, UR8 ;  /* 0x0000000825097c20 */ /* 0x000fe20008400000 */
[----:B------:R-:W-:Y:S01]  /*0c10*/  ISETP.GT.U32.AND P4, PT, R11, R6, PT ;  /* 0x000000060b00720c */ /* 0x000fe20003f84070 */
[----:B------:R-:W-:Y:S01]  /*0c20*/  FMUL R32, R38, UR8 ;  /* 0x0000000826207c20 */ /* 0x000fe20008400000 */
[----:B------:R-:W-:Y:S01]  /*0c30*/  ISETP.GE.U32.AND.EX P2, PT, R12, RZ, PT, P2 ;  /* 0x000000ff0c00720c */ /* 0x000fe20003f46120 */
[----:B------:R-:W-:Y:S01]  /*0c40*/  FMUL R14, R40, UR8 ;  /* 0x00000008280e7c20 */ /* 0x000fe20008400000 */
[----:B------:R-:W-:Y:S01]  /*0c50*/  ISETP.GT.U32.AND.EX P1, PT, R8, RZ, PT, P1 ;  /* 0x000000ff0800720c */ /* 0x000fe20003f24110 */
[----:B------:R-:W-:Y:S01]  /*0c60*/  FMUL R10, R41, UR8 ;  /* 0x00000008290a7c20 */ /* 0x000fe20008400000 */
[----:B------:R-:W-:Y:S01]  /*0c70*/  IADD3.X R13, RZ, R12, RZ, P3, !PT ;  /* 0x0000000cff0d7210 */ /* 0x000fe20001ffe4ff */
[----:B------:R-:W-:Y:S01]  /*0c80*/  FMUL R8, R36, UR8 ;  /* 0x0000000824087c20 */ /* 0x000fe20008400000 */
[----:B------:R-:W-:Y:S01]  /*0c90*/  FSEL R9, R9, -INF , !P2 ;  /* 0xff80000009097808 */ /* 0x000fe20005000000 */
[----:B------:R-:W-:Y:S01]  /*0ca0*/  FMUL R39, R39, UR8 ;  /* 0x0000000827277c20 */ /* 0x000fe20008400000 */
[----:B------:R-:W-:Y:S01]  /*0cb0*/  ISETP.GT.U32.AND P0, PT, R33, R6, PT ;  /* 0x000000062100720c */ /* 0x000fe20003f04070 */
[----:B------:R-:W-:Y:S01]  /*0cc0*/  FMUL R36, R42, UR8 ;  /* 0x000000082a247c20 */ /* 0x000fe20008400000 */
[----:B------:R-:W-:Y:S01]  /*0cd0*/  ISETP.GT.U32.AND.EX P2, PT, R13, RZ, PT, P4 ;  /* 0x000000ff0d00720c */ /* 0x000fe20003f44140 */
[----:B------:R-:W-:Y:S01]  /*0ce0*/  FMUL R34, R43, UR8 ;  /* 0x000000082b227c20 */ /* 0x000fe20008400000 */
[----:B------:R-:W-:Y:S01]  /*0cf0*/  FSEL R14, R14, -INF , !P1 ;  /* 0xff8000000e0e7808 */ /* 0x000fe20004800000 */
[----:B------:R-:W-:Y:S01]  /*0d00*/  UISETP.GE.U32.AND.EX UP0, UPT, UR7, URZ, UPT, UP0 ;  /* 0x0000003f0700728c */ /* 0x000fe2000bf06100 */
[----:B------:R-:W-:-:S02]  /*0d10*/  ISETP.GT.U32.AND P1, PT, R33, R0, PT ;  /* 0x000000002100720c */ /* 0x000fc40003f24070 */
[----:B------:R-:W-:Y:S02]  /*0d20*/  ISETP.GE.U32.AND P3, PT, R33, R0, PT ;  /* 0x000000002100720c */ /* 0x000fe40003f66070 */
[----:B------:R-:W-:Y:S02]  /*0d30*/  ISETP.GT.U32.AND.EX P0, PT, R12, RZ, PT, P0 ;  /* 0x000000ff0c00720c */ /* 0x000fe40003f04100 */
[----:B------:R-:W-:Y:S02]  /*0d40*/  FSEL R10, R10, -INF , !P2 ;  /* 0xff8000000a0a7808 */ /* 0x000fe40005000000 */
[C---:B------:R-:W-:Y:S02]  /*0d50*/  ISETP.GT.U32.AND.EX P1, PT, R12.reuse, RZ, PT, P1 ;  /* 0x000000ff0c00720c */ /* 0x040fe40003f24110 */
[----:B------:R-:W-:Y:S02]  /*0d60*/  ISETP.GE.U32.AND.EX P2, PT, R12, RZ, PT, P3 ;  /* 0x000000ff0c00720c */ /* 0x000fe40003f46130 */
[----:B------:R-:W-:-:S02]  /*0d70*/  FSEL R8, R8, -INF , !P0 ;  /* 0xff80000008087808 */ /* 0x000fc40004000000 */
[----:B------:R-:W-:Y:S02]  /*0d80*/  ISETP.GT.U32.AND P3, PT, R11, R0, PT ;  /* 0x000000000b00720c */ /* 0x000fe40003f64070 */
[----:B------:R-:W-:Y:S02]  /*0d90*/  FSEL R32, R32, -INF , !P1 ;  /* 0xff80000020207808 */ /* 0x000fe40004800000 */
[----:B------:R-:W-:Y:S02]  /*0da0*/  FSEL R11, R39, -INF , !P2 ;  /* 0xff800000270b7808 */ /* 0x000fe40005000000 */
[----:B------:R-:W-:Y:S02]  /*0db0*/  FMNMX R15, R8, R9, !PT ;  /* 0x00000009080f7209 */ /* 0x000fe40007800000 */
[----:B------:R-:W-:Y:S02]  /*0dc0*/  ISETP.GT.U32.AND.EX P1, PT, R13, RZ, PT, P3 ;  /* 0x000000ff0d00720c */ /* 0x000fe40003f24130 */
[----:B------:R-:W-:-:S02]  /*0dd0*/  FSEL R36, R36, -INF , !P0 ;  /* 0xff80000024247808 */ /* 0x000fc40004000000 */
[----:B------:R-:W-:Y:S02]  /*0de0*/  FMNMX R13, R32, R11, !PT ;  /* 0x0000000b200d7209 */ /* 0x000fe40007800000 */
[----:B------:R-:W-:Y:S02]  /*0df0*/  FMNMX R15, R14, R15, !PT ;  /* 0x0000000f0e0f7209 */ /* 0x000fe40007800000 */
[----:B------:R-:W-:Y:S02]  /*0e00*/  FSEL R34, R34, -INF , !P1 ;  /* 0xff80000022227808 */ /* 0x000fe40004800000 */
[----:B------:R-:W-:Y:S02]  /*0e10*/  FMNMX R13, R36, R13, !PT ;  /* 0x0000000d240d7209 */ /* 0x000fe40007800000 */
[----:B------:R-:W-:Y:S02]  /*0e20*/  FMNMX R12, R10, R15, !PT ;  /* 0x0000000f0a0c7209 */ /* 0x000fe40007800000 */
[----:B------:R-:W-:-:S02]  /*0e30*/  FMNMX R13, R34, R13, !PT ;  /* 0x0000000d220d7209 */ /* 0x000fc40007800000 */
[----:B------:R-:W-:Y:S01]  /*0e40*/  PLOP3.LUT P0, PT, PT, PT, UP0, 0x80, 0x0 ;  /* 0x000000000000781c */ /* 0x000fe20003f0f008 */
[----:B------:R-:W0:Y:S04]  /*0e50*/  SHFL.BFLY PT, R15, R12, 0x2, 0x1f ;  /* 0x0c401f000c0f7f89 */ /* 0x000e2800000e0000 */
[----:B------:R-:W1:Y:S01]  /*0e60*/  SHFL.BFLY PT, R38, R13, 0x2, 0x1f ;  /* 0x0c401f000d267f89 */ /* 0x000e6200000e0000 */
[----:B0-----:R-:W-:Y:S02]  /*0e70*/  FMNMX R15, R12, R15, !PT ;  /* 0x0000000f0c0f7209 */ /* 0x001fe40007800000 */
[----:B-1----:R-:W-:-:S03]  /*0e80*/  FMNMX R38, R13, R38, !PT ;  /* 0x000000260d267209 */ /* 0x002fc60007800000 */
[----:B------:R-:W0:Y:S04]  /*0e90*/  SHFL.BFLY PT, R12, R15, 0x1, 0x1f ;  /* 0x0c201f000f0c7f89 */ /* 0x000e2800000e0000 */
[----:B------:R-:W1:Y:S01]  /*0ea0*/  SHFL.BFLY PT, R33, R38, 0x1, 0x1f ;  /* 0x0c201f0026217f89 */ /* 0x000e6200000e0000 */
[----:B0-----:R-:W-:Y:S02]  /*0eb0*/  FMNMX R37, R15, R12, !PT ;  /* 0x0000000c0f257209 */ /* 0x001fe40007800000 */
[----:B-1----:R-:W-:Y:S02]  /*0ec0*/  FMNMX R39, R38, R33, !PT ;  /* 0x0000002126277209 */ /* 0x002fe40007800000 */
[----:B------:R-:W-:Y:S02]  /*0ed0*/  FMNMX R37, R37, R50, !PT ;  /* 0x0000003225257209 */ /* 0x000fe40007800000 */
[----:B------:R-:W-:-:S03]  /*0ee0*/  FMNMX R39, R39, R48, !PT ;  /* 0x0000003027277209 */ /* 0x000fc60007800000 */
[--C-:B------:R-:W-:Y:S01]  /*0ef0*/  FADD R8, R8, -R37.reuse ;  /* 0x8000002508087221 */ /* 0x100fe20000000000 */
[----:B------:R-:W-:Y:S01]  /*0f00*/  FADD R9, R9, -R37 ;  /* 0x8000002509097221 */ /* 0x000fe20000000000 */
[--C-:B------:R-:W-:Y:S01]  /*0f10*/  FADD R32, R32, -R39.reuse ;  /* 0x8000002720207221 */ /* 0x100fe20000000000 */
[----:B------:R-:W-:Y:S01]  /*0f20*/  FADD R11, R11, -R39 ;  /* 0x800000270b0b7221 */ /* 0x000fe20000000000 */
[----:B------:R-:W-:Y:S01]  /*0f30*/  FADD R14, R14, -R37 ;  /* 0x800000250e0e7221 */ /* 0x000fe20000000000 */
[----:B------:R-:W-:Y:S01]  /*0f40*/  FADD R36, R36, -R39 ;  /* 0x8000002724247221 */ /* 0x000fe20000000000 */
[----:B------:R-:W-:Y:S01]  /*0f50*/  FMUL R8, R8, 1.4426950216293334961 ;  /* 0x3fb8aa3b08087820 */ /* 0x000fe20000400000 */
[----:B------:R-:W-:Y:S01]  /*0f60*/  FMUL R9, R9, 1.4426950216293334961 ;  /* 0x3fb8aa3b09097820 */ /* 0x000fe20000400000 */
[----:B------:R-:W-:Y:S01]  /*0f70*/  FMUL R32, R32, 1.4426950216293334961 ;  /* 0x3fb8aa3b20207820 */ /* 0x000fe20000400000 */
[----:B------:R-:W-:Y:S01]  /*0f80*/  FMUL R11, R11, 1.4426950216293334961 ;  /* 0x3fb8aa3b0b0b7820 */ /* 0x000fe20000400000 */
[----:B------:R-:W-:Y:S01]  /*0f90*/  FMUL R61, R14, 1.4426950216293334961 ;  /* 0x3fb8aa3b0e3d7820 */ /* 0x000fe20000400000 */
[----:B------:R-:W-:Y:S01]  /*0fa0*/  FMUL R15, R36, 1.4426950216293334961 ;  /* 0x3fb8aa3b240f7820 */ /* 0x000fe20000400000 */
[----:B------:R-:W-:Y:S01]  /*0fb0*/  MUFU.EX2 R12, R8 ;  /* 0x00000008000c7308 */ /* 0x000fe20000000800 */
[----:B------:R-:W-:Y:S01]  /*0fc0*/  FADD R10, R10, -R37 ;  /* 0x800000250a0a7221 */ /* 0x000fe20000000000 */
[----:B------:R-:W-:-:S03]  /*0fd0*/  FADD R34, R34, -R39 ;  /* 0x8000002722227221 */ /* 0x000fc60000000000 */
[----:B------:R-:W-:Y:S01]  /*0fe0*/  FMUL R10, R10, 1.4426950216293334961 ;  /* 0x3fb8aa3b0a0a7820 */ /* 0x000fe20000400000 */
[----:B------:R-:W-:Y:S02]  /*0ff0*/  FMUL R34, R34, 1.4426950216293334961 ;  /* 0x3fb8aa3b22227820 */ /* 0x000fe40000400000 */
[----:B------:R-:W0:Y:S08]  /*1000*/  MUFU.EX2 R33, R9 ;  /* 0x0000000900217308 */ /* 0x000e300000000800 */
[----:B------:R1:W-:Y:S08]  /*1010*/  MUFU.EX2 R60, R32 ;  /* 0x00000020003c7308 */ /* 0x0003f00000000800 */
[----:B------:R-:W4:Y:S01]  /*1020*/  MUFU.EX2 R13, R11 ;  /* 0x0000000b000d7308 */ /* 0x000f220000000800 */
[----:B0-----:R-:W-:Y:S01]  /*1030*/  FADD R40, R12, R33 ;  /* 0x000000210c287221 */ /* 0x001fe20000000000 */
[----:B-1----:R-:W-:Y:S01]  /*1040*/  FADD R32, -R37, R50 ;  /* 0x0000003225207221 */ /* 0x002fe20000000100 */
[----:B------:R-:W-:Y:S01]  /*1050*/  F2FP.F16.F32.PACK_AB R12, R33, R12 ;  /* 0x0000000c210c723e */ /* 0x000fe200000000ff */
[----:B------:R-:W-:-:S02]  /*1060*/  IMAD.MOV.U32 R50, RZ, RZ, R37 ;  /* 0x000000ffff327224 */ /* 0x000fc400078e0025 */
[----:B------:R-:W-:Y:S01]  /*1070*/  FMUL R36, R32, 1.4426950216293334961 ;  /* 0x3fb8aa3b20247820 */ /* 0x000fe20000400000 */
[----:B------:R-:W-:Y:S01]  /*1080*/  FADD R32, -R39, R48 ;  /* 0x0000003027207221 */ /* 0x000fe20000000100 */
[----:B------:R-:W0:Y:S01]  /*1090*/  MUFU.EX2 R61, R61 ;  /* 0x0000003d003d7308 */ /* 0x000e220000000800 */
[----:B------:R-:W-:Y:S02]  /*10a0*/  MOV R48, R39 ;  /* 0x0000002700307202 */ /* 0x000fe40000000f00 */
[----:B------:R-:W-:-:S05]  /*10b0*/  FMUL R41, R32, 1.4426950216293334961 ;  /* 0x3fb8aa3b20297820 */ /* 0x000fca0000400000 */
[----:B------:R-:W1:Y:S01]  /*10c0*/  MUFU.EX2 R15, R15 ;  /* 0x0000000f000f7308 */ /* 0x000e620000000800 */
[----:B----4-:R-:W-:Y:S01]  /*10d0*/  FADD R42, R60, R13 ;  /* 0x0000000d3c2a7221 */ /* 0x010fe20000000000 */
[----:B------:R-:W-:-:S06]  /*10e0*/  F2FP.F16.F32.PACK_AB R13, R13, R60 ;  /* 0x0000003c0d0d723e */ /* 0x000fcc00000000ff */
[----:B------:R-:W4:Y:S01]  /*10f0*/  MUFU.EX2 R14, R10 ;  /* 0x0000000a000e7308 */ /* 0x000f220000000800 */
[----:B0-----:R-:W-:-:S07]  /*1100*/  FADD R35, R61, R40 ;  /* 0x000000283d237221 */ /* 0x001fce0000000000 */
[----:B------:R-:W0:Y:S01]  /*1110*/  MUFU.EX2 R38, R34 ;  /* 0x0000002200267308 */ /* 0x000e220000000800 */
[----:B-1----:R-:W-:Y:S01]  /*1120*/  FADD R43, R15, R42 ;  /* 0x0000002a0f2b7221 */ /* 0x002fe20000000000 */
[----:B--2---:R-:W-:Y:S06]  /*1130*/  STS.U16 [R4+UR9+0x800], R51 ;  /* 0x0008003304007988 */ /* 0x004fec0008000409 */
[----:B------:R-:W1:Y:S01]  /*1140*/  MUFU.EX2 R36, R36 ;  /* 0x0000002400247308 */ /* 0x000e620000000800 */
[C---:B----4-:R-:W-:Y:S01]  /*1150*/  FADD R40, R14.reuse, R35 ;  /* 0x000000230e287221 */ /* 0x050fe20000000000 */
[----:B---3--:R-:W-:Y:S01]  /*1160*/  STS.U16 [R4+UR9+0xa00], R49 ;  /* 0x000a003104007988 */ /* 0x008fe20008000409 */
[----:B------:R-:W-:Y:S01]  /*1170*/  F2FP.F16.F32.PACK_AB R14, R14, R61 ;  /* 0x0000003d0e0e723e */ /* 0x000fe200000000ff */
[----:B------:R-:W-:Y:S01]  /*1180*/  BAR.SYNC.DEFER_BLOCKING 0x0 ;  /* 0x0000000000007b1d */ /* 0x000fe20000010000 */
[C---:B0-----:R-:W-:Y:S01]  /*1190*/  FADD R42, R38.reuse, R43 ;  /* 0x0000002b262a7221 */ /* 0x041fe20000000000 */
[----:B------:R-:W-:-:S04]  /*11a0*/  F2FP.F16.F32.PACK_AB R15, R38, R15 ;  /* 0x0000000f260f723e */ /* 0x000fc800000000ff */
[----:B------:R-:W0:Y:S01]  /*11b0*/  MUFU.EX2 R41, R41 ;  /* 0x0000002900297308 */ /* 0x000e220000000800 */
[----:B------:R-:W2:Y:S01]  /*11c0*/  SHFL.BFLY PT, R49, R40, 0x2, 0x1f ;  /* 0x0c401f0028317f89 */ /* 0x000ea200000e0000 */
[----:B-1----:R-:W-:-:S03]  /*11d0*/  FMUL R28, R36, R28 ;  /* 0x0000001c241c7220 */ /* 0x002fc60000400000 */
[----:B------:R-:W1:Y:S01]  /*11e0*/  SHFL.BFLY PT, R43, R42, 0x2, 0x1f ;  /* 0x0c401f002a2b7f89 */ /* 0x000e6200000e0000 */
[C---:B------:R-:W-:Y:S01]  /*11f0*/  FMUL R29, R36.reuse, R29 ;  /* 0x0000001d241d7220 */ /* 0x040fe20000400000 */
[C---:B------:R-:W-:Y:S01]  /*1200*/  FMUL R16, R36.reuse, R16 ;  /* 0x0000001024107220 */ /* 0x040fe20000400000 */
[C---:B------:R-:W-:Y:S01]  /*1210*/  FMUL R17, R36.reuse, R17 ;  /* 0x0000001124117220 */ /* 0x040fe20000400000 */
[C---:B------:R-:W-:Y:S01]  /*1220*/  FMUL R24, R36.reuse, R24 ;  /* 0x0000001824187220 */ /* 0x040fe20000400000 */
[C---:B------:R-:W-:Y:S01]  /*1230*/  FMUL R25, R36.reuse, R25 ;  /* 0x0000001924197220 */ /* 0x040fe20000400000 */
[C---:B------:R-:W-:Y:S01]  /*1240*/  FMUL R20, R36.reuse, R20 ;  /* 0x0000001424147220 */ /* 0x040fe20000400000 */
[----:B------:R-:W-:Y:S01]  /*1250*/  FMUL R21, R36, R21 ;  /* 0x0000001524157220 */ /* 0x000fe20000400000 */
[C---:B0-----:R-:W-:Y:S01]  /*1260*/  FMUL R30, R41.reuse, R30 ;  /* 0x0000001e291e7220 */ /* 0x041fe20000400000 */
[----:B------:R-:W-:Y:S01]  /*1270*/  LDSM.16.M88.4 R8, [R5+0x800] ;  /* 0x000800000508783b */ /* 0x000fe20000000200 */
[C---:B------:R-:W-:Y:S01]  /*1280*/  FMUL R31, R41.reuse, R31 ;  /* 0x0000001f291f7220 */ /* 0x040fe20000400000 */
[C---:B------:R-:W-:Y:S01]  /*1290*/  FMUL R18, R41.reuse, R18 ;  /* 0x0000001229127220 */ /* 0x040fe20000400000 */
[C---:B------:R-:W-:Y:S01]  /*12a0*/  FMUL R19, R41.reuse, R19 ;  /* 0x0000001329137220 */ /* 0x040fe20000400000 */
[----:B------:R-:W-:Y:S01]  /*12b0*/  LDSM.16.M88.4 R32, [R5+0xa00] ;  /* 0x000a00000520783b */ /* 0x000fe20000000200 */
[C---:B------:R-:W-:Y:S01]  /*12c0*/  FMUL R26, R41.reuse, R26 ;  /* 0x0000001a291a7220 */ /* 0x040fe20000400000 */
[C---:B------:R-:W-:Y:S01]  /*12d0*/  FMUL R27, R41.reuse, R27 ;  /* 0x0000001b291b7220 */ /* 0x040fe20000400000 */
[C---:B------:R-:W-:Y:S01]  /*12e0*/  FMUL R22, R41.reuse, R22 ;  /* 0x0000001629167220 */ /* 0x040fe20000400000 */
[----:B--2---:R-:W-:Y:S01]  /*12f0*/  FADD R38, R40, R49 ;  /* 0x0000003128267221 */ /* 0x004fe20000000000 */
[----:B------:R-:W-:Y:S01]  /*1300*/  FMUL R23, R41, R23 ;  /* 0x0000001729177220 */ /* 0x000fe20000400000 */
[----:B-1----:R-:W-:-:S03]  /*1310*/  FADD R40, R42, R43 ;  /* 0x0000002b2a287221 */ /* 0x002fc60000000000 */
[----:B------:R-:W0:Y:S02]  /*1320*/  SHFL.BFLY PT, R43, R38, 0x1, 0x1f ;  /* 0x0c201f00262b7f89 */ /* 0x000e2400000e0000 */
[----:B0-----:R-:W-:Y:S01]  /*1330*/  FADD R43, R38, R43 ;  /* 0x0000002b262b7221 */ /* 0x001fe20000000000 */
[----:B------:R-:W-:Y:S01]  /*1340*/  HMMA.16816.F32 R28, R12, R8, R28 ;  /* 0x000000080c1c723c */ /* 0x000fe2000000181c */
[----:B------:R-:W0:Y:S02]  /*1350*/  SHFL.BFLY PT, R9, R40, 0x1, 0x1f ;  /* 0x0c201f0028097f89 */ /* 0x000e2400000e0000 */
[----:B------:R-:W-:-:S03]  /*1360*/  FFMA R45, R36, R45, R43 ;  /* 0x0000002d242d7223 */ /* 0x000fc6000000002b */
[C---:B------:R-:W-:Y:S06]  /*1370*/  HMMA.16816.F32 R16, R12.reuse, R10, R16 ;  /* 0x0000000a0c10723c */ /* 0x040fec0000001810 */
[C---:B------:R-:W-:Y:S06]  /*1380*/  HMMA.16816.F32 R24, R12.reuse, R32, R24 ;  /* 0x000000200c18723c */ /* 0x040fec0000001818 */
[----:B------:R-:W-:Y:S01]  /*1390*/  HMMA.16816.F32 R20, R12, R34, R20 ;  /* 0x000000220c14723c */ /* 0x000fe20000001814 */
[----:B0-----:R-:W-:-:S04]  /*13a0*/  FADD R40, R40, R9 ;  /* 0x0000000928287221 */ /* 0x001fc80000000000 */
[----:B------:R-:W-:Y:S01]  /*13b0*/  FFMA R44, R41, R44, R40 ;  /* 0x0000002c292c7223 */ /* 0x000fe20000000028 */
[----:B------:R-:W-:-:S03]  /*13c0*/  NOP ;  /* 0x0000000000007918 */ /* 0x000fc60000000000 */
[----:B------:R-:W-:-:S15]  /*13d0*/  @!P0 BRA `(.L_x_1) ;  /* 0xfffffff400708947 */ /* 0x000fde000383ffff */
.L_x_0:
[----:B------:R-:W1:Y:S01]  /*13e0*/  S2R R0, SR_TID.X ;  /* 0x0000000000007919 */ /* 0x000e620000002100 */
[----:B------:R-:W2:Y:S01]  /*13f0*/  S2UR UR5, SR_CgaCtaId ;  /* 0x00000000000579c3 */ /* 0x000ea20000008800 */
[----:B------:R-:W-:Y:S01]  /*1400*/  IMAD.MOV.U32 R6, RZ, RZ, R16 ;  /* 0x000000ffff067224 */ /* 0x000fe200078e0010 */
[----:B------:R-:W-:Y:S01]  /*1410*/  UMOV UR4, 0x400 ;  /* 0x0000040000047882 */ /* 0x000fe20000000000 */
[----:B------:R-:W-:Y:S01]  /*1420*/  FSETP.GEU.AND P2, PT, R45, 1.175494350822287508e-38, PT ;  /* 0x008000002d00780b */ /* 0x000fe20003f4e000 */
[C---:B------:R-:W-:Y:S01]  /*1430*/  FMUL R4, R44.reuse, 8388608 ;  /* 0x4b0000002c047820 */ /* 0x040fe20000400000 */
[----:B------:R-:W-:-:S03]  /*1440*/  FSETP.GEU.AND P3, PT, R44, 1.175494350822287508e-38, PT ;  /* 0x008000002c00780b */ /* 0x000fc60003f6e000 */
[----:B------:R-:W-:Y:S01]  /*1450*/  BAR.SYNC.DEFER_BLOCKING 0x0 ;  /* 0x0000000000007b1d */ /* 0x000fe20000010000 */
[C---:B------:R-:W-:Y:S02]  /*1460*/  FSETP.GT.AND P1, PT, |R44|.reuse, 8.50705917302346158658e+37, PT ;  /* 0x7e8000002c00780b */ /* 0x040fe40003f24200 */
[----:B------:R-:W-:Y:S02]  /*1470*/  FSETP.GEU.AND P0, PT, |R44|, 1.175494350822287508e-38, PT ;  /* 0x008000002c00780b */ /* 0x000fe40003f0e200 */
[----:B------:R-:W-:Y:S02]  /*1480*/  FSEL R4, R4, R44, !P3 ;  /* 0x0000002c04047208 */ /* 0x000fe40005800000 */
[----:B0-----:R-:W-:Y:S02]  /*1490*/  FSEL R11, RZ, -23, P3 ;  /* 0xc1b80000ff0b7808 */ /* 0x001fe40001800000 */
[----:B------:R-:W-:Y:S01]  /*14a0*/  FSETP.GEU.AND P3, PT, |R45|, 1.175494350822287508e-38, PT ;  /* 0x008000002d00780b */ /* 0x000fe20003f6e200 */
[----:B------:R-:W-:Y:S01]  /*14b0*/  VIADD R8, R4, 0xc0cafb0d ;  /* 0xc0cafb0d04087836 */ /* 0x000fe20000000000 */
[----:B------:R-:W-:Y:S01]  /*14c0*/  MOV R7, R20 ;  /* 0x0000001400077202 */ /* 0x000fe20000000f00 */
[----:B------:R-:W-:-:S02]  /*14d0*/  IMAD.MOV.U32 R20, RZ, RZ, R22 ;  /* 0x000000ffff147224 */ /* 0x000fc400078e0016 */
[----:B------:R-:W-:Y:S01]  /*14e0*/  @P1 FMUL R44, R44, 0.25 ;  /* 0x3e8000002c2c1820 */ /* 0x000fe20000400000 */
[----:B------:R-:W-:Y:S01]  /*14f0*/  LOP3.LUT R13, R8, 0xff800000, RZ, 0xc0, !PT ;  /* 0xff800000080d7812 */ /* 0x000fe200078ec0ff */
[----:B------:R-:W-:Y:S01]  /*1500*/  @P1 FMUL R23, R23, 0.25 ;  /* 0x3e80000017171820 */ /* 0x000fe20000400000 */
[----:B------:R-:W-:Y:S01]  /*1510*/  @P1 FMUL R19, R19, 0.25 ;  /* 0x3e80000013131820 */ /* 0x000fe20000400000 */
[----:B--2---:R-:W-:Y:S01]  /*1520*/  ULEA UR6, UR5, UR4, 0x18 ;  /* 0x0000000405067291 */ /* 0x004fe2000f8ec03f */
[----:B------:R-:W-:Y:S01]  /*1530*/  @!P0 FMUL R44, R44, 16777216 ;  /* 0x4b8000002c2c8820 */ /* 0x000fe20000400000 */
[----:B------:R-:W-:Y:S01]  /*1540*/  @P1 FMUL R20, R20, 0.25 ;  /* 0x3e80000014141820 */ /* 0x000fe20000400000 */
[----:B------:R-:W-:Y:S01]  /*1550*/  @P1 FMUL R27, R27, 0.25 ;  /* 0x3e8000001b1b1820 */ /* 0x000fe20000400000 */
[----:B------:R-:W-:Y:S01]  /*1560*/  @P1 FMUL R26, R26, 0.25 ;  /* 0x3e8000001a1a1820 */ /* 0x000fe20000400000 */
[----:B------:R-:W-:Y:S01]  /*1570*/  @P1 FMUL R18, R18, 0.25 ;  /* 0x3e80000012121820 */ /* 0x000fe20000400000 */
[----:B------:R-:W-:Y:S01]  /*1580*/  @P1 FMUL R31, R31, 0.25 ;  /* 0x3e8000001f1f1820 */ /* 0x000fe20000400000 */
[C---:B-1----:R-:W-:Y:S01]  /*1590*/  LOP3.LUT R3, R0.reuse, 0x1c, RZ, 0xc0, !PT ;  /* 0x0000001c00037812 */ /* 0x042fe200078ec0ff */
[C---:B------:R-:W-:Y:S01]  /*15a0*/  IMAD.SHL.U32 R2, R0.reuse, 0x20, RZ ;  /* 0x0000002000027824 */ /* 0x040fe200078e00ff */
[C---:B------:R-:W-:Y:S01]  /*15b0*/  SHF.L.U32 R5, R0.reuse, 0x3, RZ ;  /* 0x0000000300057819 */ /* 0x040fe200000006ff */
[----:B------:R-:W-:Y:S01]  /*15c0*/  IMAD.SHL.U32 R9, R0, 0x80, RZ ;  /* 0x0000008000097824 */ /* 0x000fe200078e00ff */
[----:B------:R-:W-:Y:S01]  /*15d0*/  SHF.L.U32 R3, R3, 0x1, RZ ;  /* 0x0000000103037819 */ /* 0x000fe200000006ff */
[----:B------:R-:W-:Y:S01]  /*15e0*/  @P1 FMUL R30, R30, 0.25 ;  /* 0x3e8000001e1e1820 */ /* 0x000fe20000400000 */
[C---:B------:R-:W-:Y:S01]  /*15f0*/  LOP3.LUT R15, R0.reuse, 0x20, RZ, 0xc0, !PT ;  /* 0x00000020000f7812 */ /* 0x040fe200078ec0ff */
[----:B------:R-:W-:Y:S01]  /*1600*/  @!P0 FMUL R23, R23, 16777216 ;  /* 0x4b80000017178820 */ /* 0x000fe20000400000 */
[----:B------:R-:W-:Y:S01]  /*1610*/  LOP3.LUT R10, R3, 0x260, R2, 0x78, !PT ;  /* 0x00000260030a7812 */ /* 0x000fe200078e7802 */
[----:B------:R-:W-:Y:S01]  /*1620*/  @!P0 FMUL R19, R19, 16777216 ;  /* 0x4b80000013138820 */ /* 0x000fe20000400000 */
[----:B------:R-:W-:Y:S01]  /*1630*/  LOP3.LUT R2, R0, 0xc0, RZ, 0xc0, !PT ;  /* 0x000000c000027812 */ /* 0x000fe200078ec0ff */
[----:B------:R-:W-:Y:S01]  /*1640*/  @!P0 FMUL R20, R20, 16777216 ;  /* 0x4b80000014148820 */ /* 0x000fe20000400000 */
[----:B------:R-:W-:Y:S01]  /*1650*/  SHF.R.U32.HI R3, RZ, 0x1, R0 ;  /* 0x00000001ff037819 */ /* 0x000fe20000011600 */
[----:B------:R-:W-:Y:S01]  /*1660*/  @!P0 FMUL R27, R27, 16777216 ;  /* 0x4b8000001b1b8820 */ /* 0x000fe20000400000 */
[----:B------:R-:W-:Y:S01]  /*1670*/  SHF.R.U32.HI R2, RZ, 0x1, R2 ;  /* 0x00000001ff027819 */ /* 0x000fe20000011602 */
[----:B------:R-:W-:Y:S01]  /*1680*/  @!P0 FMUL R26, R26, 16777216 ;  /* 0x4b8000001a1a8820 */ /* 0x000fe20000400000 */
[----:B------:R-:W-:Y:S01]  /*1690*/  LEA R10, R15, R10, 0x2 ;  /* 0x0000000a0f0a7211 */ /* 0x000fe200078e10ff */
[----:B------:R-:W-:Y:S01]  /*16a0*/  @!P0 FMUL R18, R18, 16777216 ;  /* 0x4b80000012128820 */ /* 0x000fe20000400000 */
[----:B------:R-:W-:Y:S01]  /*16b0*/  LOP3.LUT R16, R2, 0x1f8, R5, 0x78, !PT ;  /* 0x000001f802107812 */ /* 0x000fe200078e7805 */
[----:B------:R-:W0:Y:S01]  /*16c0*/  MUFU.RCP R15, R44 ;  /* 0x0000002c000f7308 */ /* 0x000e220000001000 */
[----:B------:R-:W-:Y:S01]  /*16d0*/  LOP3.LUT R2, R5, 0x38, RZ, 0xc0, !PT ;  /* 0x0000003805027812 */ /* 0x000fe200078ec0ff */
[----:B------:R-:W-:Y:S01]  /*16e0*/  @!P0 FMUL R31, R31, 16777216 ;  /* 0x4b8000001f1f8820 */ /* 0x000fe20000400000 */
[----:B------:R-:W-:Y:S01]  /*16f0*/  LOP3.LUT R5, R3, 0x4, RZ, 0xc0, !PT ;  /* 0x0000000403057812 */ /* 0x000fe200078ec0ff */
[----:B------:R-:W-:Y:S01]  /*1700*/  FMUL R3, R45, 8388608 ;  /* 0x4b0000002d037820 */ /* 0x000fe20000400000 */
[----:B------:R-:W-:Y:S01]  /*1710*/  I2FP.F32.S32 R14, R13 ;  /* 0x0000000d000e7245 */ /* 0x000fe20000201400 */
[----:B------:R-:W-:Y:S01]  /*1720*/  @!P0 FMUL R30, R30, 16777216 ;  /* 0x4b8000001e1e8820 */ /* 0x000fe20000400000 */
[----:B------:R-:W-:Y:S01]  /*1730*/  IADD3 R2, R5, UR6, R2 ;  /* 0x0000000605027c10 */ /* 0x000fe2000fffe002 */
[----:B------:R-:W-:Y:S01]  /*1740*/  ULDC.64 UR4, c[0x0][0x270] ;  /* 0x00009c0000047ab9 */ /* 0x000fe20000000a00 */
[----:B------:R-:W-:Y:S01]  /*1750*/  FSEL R3, R3, R45, !P2 ;  /* 0x0000002d03037208 */ /* 0x000fe20005000000 */
[----:B------:R-:W-:Y:S01]  /*1760*/  UIMAD UR4, UR10, UR4, URZ ;  /* 0x000000040a0472a4 */ /* 0x000fe2000f8e023f */
[----:B------:R-:W-:-:S02]  /*1770*/  LOP3.LUT R9, R9, 0x600, RZ, 0xc0, !PT ;  /* 0x0000060009097812 */ /* 0x000fc400078ec0ff */
[----:B------:R-:W-:Y:S01]  /*1780*/  IADD3 R5, R3, -0x3f3504f3, RZ ;  /* 0xc0cafb0d03057810 */ /* 0x000fe20007ffe0ff */
[----:B------:R-:W-:Y:S01]  /*1790*/  USHF.L.U32 UR7, UR4, 0x1, URZ ;  /* 0x0000000104077899 */ /* 0x000fe2000800063f */
[----:B------:R-:W-:Y:S02]  /*17a0*/  IADD3 R9, R16, UR6, R9 ;  /* 0x0000000610097c10 */ /* 0x000fe4000fffe009 */
[----:B------:R-:W-:Y:S01]  /*17b0*/  LOP3.LUT R12, R5, 0xff800000, RZ, 0xc0, !PT ;  /* 0xff800000050c7812 */ /* 0x000fe200078ec0ff */
[C---:B0-----:R-:W-:Y:S01]  /*17c0*/  FMUL R20, R15.reuse, R20 ;  /* 0x000000140f147220 */ /* 0x041fe20000400000 */
[----:B------:R-:W-:Y:S01]  /*17d0*/  FSEL R5, RZ, -23, P2 ;  /* 0xc1b80000ff057808 */ /* 0x000fe20001000000 */
[----:B------:R-:W-:Y:S01]  /*17e0*/  FMUL R16, R15, R27 ;  /* 0x0000001b0f107220 */ /* 0x000fe20000400000 */
[----:B------:R-:W-:Y:S01]  /*17f0*/  FSETP.GT.AND P2, PT, |R45|, 8.50705917302346158658e+37, PT ;  /* 0x7e8000002d00780b */ /* 0x000fe20003f44200 */
[C---:B------:R-:W-:Y:S01]  /*1800*/  FMUL R31, R15.reuse, R31 ;  /* 0x0000001f0f1f7220 */ /* 0x040fe20000400000 */
[----:B------:R-:W-:Y:S01]  /*1810*/  I2FP.F32.S32 R8, R12 ;  /* 0x0000000c00087245 */ /* 0x000fe20000201400 */
[----:B------:R-:W-:Y:S01]  /*1820*/  FMUL R30, R15, R30 ;  /* 0x0000001e0f1e7220 */ /* 0x000fe20000400000 */
[----:B------:R-:W-:-:S02]  /*1830*/  ISETP.GE.U32.AND P1, PT, R3, 0x7f800000, PT ;  /* 0x7f8000000300780c */ /* 0x000fc40003f26070 */
[----:B------:R-:W-:Y:S01]  /*1840*/  FSETP.NEU.AND P0, PT, R3, RZ, PT ;  /* 0x000000ff0300720b */ /* 0x000fe20003f0d000 */
[----:B------:R-:W-:Y:S01]  /*1850*/  FFMA.FTZ R5, R8, 1.1920928955078125e-07, R5 ;  /* 0x3400000008057823 */ /* 0x000fe20000010005 */
[----:B------:R-:W-:Y:S01]  /*1860*/  FFMA.FTZ R8, R14, 1.1920928955078125e-07, R11 ;  /* 0x340000000e087823 */ /* 0x000fe2000001000b */
[C---:B------:R-:W-:Y:S01]  /*1870*/  FMUL R11, R15.reuse, R23 ;  /* 0x000000170f0b7220 */ /* 0x040fe20000400000 */
[C---:B------:R-:W-:Y:S01]  /*1880*/  FMUL R14, R15.reuse, R19 ;  /* 0x000000130f0e7220 */ /* 0x040fe20000400000 */
[C---:B------:R-:W-:Y:S01]  /*1890*/  FMUL R23, R15.reuse, R26 ;  /* 0x0000001a0f177220 */ /* 0x040fe20000400000 */
[----:B------:R-:W-:Y:S01]  /*18a0*/  FMUL R19, R15, R18 ;  /* 0x000000120f137220 */ /* 0x000fe20000400000 */
[----:B------:R-:W-:Y:S01]  /*18b0*/  @P2 FMUL R45, R45, 0.25 ;  /* 0x3e8000002d2d2820 */ /* 0x000fe20000400000 */
[----:B------:R-:W-:Y:S01]  /*18c0*/  @P2 FMUL R7, R7, 0.25 ;  /* 0x3e80000007072820 */ /* 0x000fe20000400000 */
[----:B------:R-:W-:Y:S01]  /*18d0*/  @P2 FMUL R24, R24, 0.25 ;  /* 0x3e80000018182820 */ /* 0x000fe20000400000 */
[----:B------:R-:W-:Y:S01]  /*18e0*/  IADD3 R15, R3, -R12, RZ ;  /* 0x8000000c030f7210 */ /* 0x000fe20007ffe0ff */
[----:B------:R-:W-:Y:S01]  /*18f0*/  @!P3 FMUL R45, R45, 16777216 ;  /* 0x4b8000002d2db820 */ /* 0x000fe20000400000 */
[----:B------:R-:W-:Y:S01]  /*1900*/  @!P3 FMUL R7, R7, 16777216 ;  /* 0x4b8000000707b820 */ /* 0x000fe20000400000 */
[----:B------:R-:W-:Y:S01]  /*1910*/  @!P3 FMUL R24, R24, 16777216 ;  /* 0x4b8000001818b820 */ /* 0x000fe20000400000 */
[----:B------:R-:W-:Y:S01]  /*1920*/  IMAD.IADD R18, R4, 0x1, -R13 ;  /* 0x0000000104127824 */ /* 0x000fe200078e0a0d */
[----:B------:R-:W0:Y:S01]  /*1930*/  MUFU.RCP R22, R45 ;  /* 0x0000002d00167308 */ /* 0x000e220000001000 */
[----:B------:R-:W-:Y:S01]  /*1940*/  FADD R15, R15, -1 ;  /* 0xbf8000000f0f7421 */ /* 0x000fe20000000000 */
[----:B------:R-:W-:Y:S01]  /*1950*/  @P2 FMUL R25, R25, 0.25 ;  /* 0x3e80000019192820 */ /* 0x000fe20000400000 */
[----:B------:R-:W-:Y:S01]  /*1960*/  @P2 FMUL R21, R21, 0.25 ;  /* 0x3e80000015152820 */ /* 0x000fe20000400000 */
[----:B------:R-:W-:Y:S01]  /*1970*/  @P2 FMUL R17, R17, 0.25 ;  /* 0x3e80000011112820 */ /* 0x000fe20000400000 */
[----:B------:R-:W-:Y:S01]  /*1980*/  @P2 FMUL R29, R29, 0.25 ;  /* 0x3e8000001d1d2820 */ /* 0x000fe20000400000 */
[----:B------:R-:W-:Y:S01]  /*1990*/  FADD R18, R18, -1 ;  /* 0xbf80000012127421 */ /* 0x000fe20000000000 */
[----:B------:R-:W-:Y:S01]  /*19a0*/  @P2 FMUL R6, R6, 0.25 ;  /* 0x3e80000006062820 */ /* 0x000fe20000400000 */
[----:B------:R-:W-:Y:S01]  /*19b0*/  @P2 FMUL R28, R28, 0.25 ;  /* 0x3e8000001c1c2820 */ /* 0x000fe20000400000 */
[----:B------:R-:W-:Y:S01]  /*19c0*/  @!P3 FMUL R25, R25, 16777216 ;  /* 0x4b8000001919b820 */ /* 0x000fe20000400000 */
[----:B------:R-:W-:Y:S01]  /*19d0*/  @!P3 FMUL R21, R21, 16777216 ;  /* 0x4b8000001515b820 */ /* 0x000fe20000400000 */
[----:B------:R-:W-:Y:S01]  /*19e0*/  @!P3 FMUL R17, R17, 16777216 ;  /* 0x4b8000001111b820 */ /* 0x000fe20000400000 */
[----:B------:R-:W-:Y:S01]  /*19f0*/  @!P3 FMUL R29, R29, 16777216 ;  /* 0x4b8000001d1db820 */ /* 0x000fe20000400000 */
[----:B------:R-:W-:Y:S01]  /*1a00*/  @!P3 FMUL R6, R6, 16777216 ;  /* 0x4b8000000606b820 */ /* 0x000fe20000400000 */
[----:B------:R-:W-:Y:S01]  /*1a10*/  @!P3 FMUL R28, R28, 16777216 ;  /* 0x4b8000001c1cb820 */ /* 0x000fe20000400000 */
[----:B------:R-:W-:Y:S01]  /*1a20*/  ISETP.GE.U32.AND P2, PT, R4, 0x7f800000, PT ;  /* 0x7f8000000400780c */ /* 0x000fe20003f46070 */
[C---:B0-----:R-:W-:Y:S01]  /*1a30*/  FMUL R7, R22.reuse, R7 ;  /* 0x0000000716077220 */ /* 0x041fe20000400000 */
[C---:B------:R-:W-:Y:S01]  /*1a40*/  FMUL R24, R22.reuse, R24 ;  /* 0x0000001816187220 */ /* 0x040fe20000400000 */
[C---:B------:R-:W-:Y:S01]  /*1a50*/  FMUL R21, R22.reuse, R21 ;  /* 0x0000001516157220 */ /* 0x040fe20000400000 */
[C---:B------:R-:W-:Y:S01]  /*1a60*/  FMUL R26, R22.reuse, R29 ;  /* 0x0000001d161a7220 */ /* 0x040fe20000400000 */
[C---:B------:R-:W-:Y:S01]  /*1a70*/  FMUL R6, R22.reuse, R6 ;  /* 0x0000000616067220 */ /* 0x040fe20000400000 */
[----:B------:R-:W-:Y:S01]  /*1a80*/  FMUL R27, R22, R28 ;  /* 0x0000001c161b7220 */ /* 0x000fe20000400000 */
[----:B------:R-:W-:Y:S01]  /*1a90*/  F2FP.F16.F32.PACK_AB R7, R7, R24 ;  /* 0x000000180707723e */ /* 0x000fe200000000ff */
[----:B------:R-:W-:-:S03]  /*1aa0*/  IMAD.MOV.U32 R24, RZ, RZ, 0x3dc6b27f ;  /* 0x3dc6b27fff187424 */ /* 0x000fc600078e00ff */
[----:B------:R-:W-:Y:S01]  /*1ab0*/  F2FP.F16.F32.PACK_AB R6, R6, R27 ;  /* 0x0000001b0606723e */ /* 0x000fe200000000ff */
[CC--:B------:R-:W-:Y:S01]  /*1ac0*/  FFMA.FTZ R12, R15.reuse, R24.reuse, -0.16845393180847167969 ;  /* 0xbe2c7f300f0c7423 */ /* 0x0c0fe20000010018 */
[----:B------:R-:W-:Y:S01]  /*1ad0*/  FFMA.FTZ R13, R18, R24, -0.16845393180847167969 ;  /* 0xbe2c7f30120d7423 */ /* 0x000fe20000010018 */
[C---:B------:R-:W-:Y:S01]  /*1ae0*/  FMUL R24, R22.reuse, R25 ;  /* 0x0000001916187220 */ /* 0x040fe20000400000 */
[----:B------:R-:W-:Y:S01]  /*1af0*/  FMUL R25, R22, R17 ;  /* 0x0000001116197220 */ /* 0x000fe20000400000 */
[C---:B------:R-:W-:Y:S01]  /*1b00*/  FFMA.FTZ R12, R15.reuse, R12, 0.1716887056827545166 ;  /* 0x3e2fcf2a0f0c7423 */ /* 0x040fe2000001000c */
[C---:B------:R-:W-:Y:S01]  /*1b10*/  FFMA.FTZ R13, R18.reuse, R13, 0.1716887056827545166 ;  /* 0x3e2fcf2a120d7423 */ /* 0x040fe2000001000d */
[----:B------:R-:W-:Y:S02]  /*1b20*/  STS.64 [R10+UR6], R6 ;  /* 0x000000060a007988 */ /* 0x000fe40008000a06 */
[----:B------:R-:W-:Y:S01]  /*1b30*/  FFMA.FTZ R12, R15, R12, -0.17900948226451873779 ;  /* 0xbe374e430f0c7423 */ /* 0x000fe2000001000c */
[----:B------:R-:W-:Y:S01]  /*1b40*/  FFMA.FTZ R17, R18, R13, -0.17900948226451873779 ;  /* 0xbe374e4312117423 */ /* 0x000fe2000001000d */
[----:B------:R-:W-:-:S02]  /*1b50*/  F2FP.F16.F32.PACK_AB R13, R21, R24 ;  /* 0x00000018150d723e */ /* 0x000fc400000000ff */
[----:B------:R-:W-:Y:S01]  /*1b60*/  FFMA.FTZ R22, R15, R12, 0.20512372255325317383 ;  /* 0x3e520bf40f167423 */ /* 0x000fe2000001000c */
[----:B------:R-:W-:Y:S01]  /*1b70*/  F2FP.F16.F32.PACK_AB R12, R25, R26 ;  /* 0x0000001a190c723e */ /* 0x000fe200000000ff */
[----:B------:R-:W-:Y:S01]  /*1b80*/  FFMA.FTZ R17, R18, R17, 0.20512372255325317383 ;  /* 0x3e520bf412117423 */ /* 0x000fe20000010011 */
[----:B------:R-:W-:Y:S01]  /*1b90*/  F2FP.F16.F32.PACK_AB R21, R20, R23 ;  /* 0x000000171415723e */ /* 0x000fe200000000ff */
[----:B------:R-:W-:Y:S01]  /*1ba0*/  FFMA.FTZ R22, R15, R22, -0.24046532809734344482 ;  /* 0xbe763c8b0f167423 */ /* 0x000fe20000010016 */
[----:B------:R-:W-:Y:S01]  /*1bb0*/  F2FP.F16.F32.PACK_AB R25, R11, R16 ;  /* 0x000000100b19723e */ /* 0x000fe200000000ff */
[----:B------:R0:W-:Y:S01]  /*1bc0*/  STS.64 [R10+UR6+0x100], R12 ;  /* 0x0001000c0a007988 */ /* 0x0001e20008000a06 */
[----:B------:R-:W-:Y:S01]  /*1bd0*/  F2FP.F16.F32.PACK_AB R20, R19, R30 ;  /* 0x0000001e1314723e */ /* 0x000fe200000000ff */
[C---:B------:R-:W-:Y:S01]  /*1be0*/  FFMA.FTZ R22, R15.reuse, R22, 0.28857114911079406738 ;  /* 0x3e93bf990f167423 */ /* 0x040fe20000010016 */
[----:B------:R-:W-:Y:S01]  /*1bf0*/  LOP3.LUT R11, R10, 0x40, RZ, 0x3c, !PT ;  /* 0x000000400a0b7812 */ /* 0x000fe200078e3cff */
[----:B------:R-:W-:Y:S01]  /*1c00*/  FFMA.FTZ R17, R18, R17, -0.24046532809734344482 ;  /* 0xbe763c8b12117423 */ /* 0x000fe20000010011 */
[----:B------:R-:W-:Y:S01]  /*1c10*/  F2FP.F16.F32.PACK_AB R24, R14, R31 ;  /* 0x0000001f0e18723e */ /* 0x000fe200000000ff */
[C---:B------:R-:W-:Y:S01]  /*1c20*/  FFMA.FTZ R22, R15.reuse, R22, -0.36067417263984680176 ;  /* 0xbeb8aa490f167423 */ /* 0x040fe20000010016 */
[----:B------:R-:W1:Y:S01]  /*1c30*/  LDC R26, c[0x0][0x278] ;  /* 0x00009e00ff1a7b82 */ /* 0x000e620000000800 */
[----:B------:R-:W-:Y:S01]  /*1c40*/  STS.64 [R11+UR6+0x400], R20 ;  /* 0x000400140b007988 */ /* 0x000fe20008000a06 */
[----:B------:R-:W-:Y:S01]  /*1c50*/  FFMA.FTZ R17, R18, R17, 0.28857114911079406738 ;  /* 0x3e93bf9912117423 */ /* 0x000fe20000010011 */
[C---:B------:R-:W-:Y:S01]  /*1c60*/  FFMA.FTZ R22, R15.reuse, R22, 0.48089820146560668945 ;  /* 0x3ef6384a0f167423 */ /* 0x040fe20000010016 */
[----:B------:R-:W-:Y:S01]  /*1c70*/  SHF.L.U32 R14, R0, 0x2, RZ ;  /* 0x00000002000e7819 */ /* 0x000fe200000006ff */
[----:B------:R2:W-:Y:S01]  /*1c80*/  STS.64 [R11+UR6+0x500], R24 ;  /* 0x000500180b007988 */ /* 0x0005e20008000a06 */
[----:B------:R-:W-:Y:S01]  /*1c90*/  FFMA.FTZ R17, R18, R17, -0.36067417263984680176 ;  /* 0xbeb8aa4912117423 */ /* 0x000fe20000010011 */
[C---:B------:R-:W-:Y:S01]  /*1ca0*/  FFMA.FTZ R22, R15.reuse, R22, -0.72134751081466674805 ;  /* 0xbf38aa3b0f167423 */ /* 0x040fe20000010016 */
[----:B0-----:R-:W-:Y:S01]  /*1cb0*/  LOP3.LUT R13, R14, 0x40, RZ, 0xc0, !PT ;  /* 0x000000400e0d7812 */ /* 0x001fe200078ec0ff */
[----:B------:R-:W-:Y:S01]  /*1cc0*/  BAR.SYNC.DEFER_BLOCKING 0x0 ;  /* 0x0000000000007b1d */ /* 0x000fe20000010000 */
[----:B------:R-:W-:Y:S01]  /*1cd0*/  FFMA.FTZ R17, R18, R17, 0.48089820146560668945 ;  /* 0x3ef6384a12117423 */ /* 0x000fe20000010011 */
[----:B------:R-:W-:-:S02]  /*1ce0*/  FMUL R22, R15, R22 ;  /* 0x000000160f167220 */ /* 0x000fc40000400000 */
[----:B------:R-:W-:Y:S02]  /*1cf0*/  IMAD.IADD R14, R13, 0x1, R2 ;  /* 0x000000010d0e7824 */ /* 0x000fe400078e0202 */
[C---:B------:R-:W-:Y:S01]  /*1d00*/  FFMA.FTZ R17, R18.reuse, R17, -0.72134751081466674805 ;  /* 0xbf38aa3b12117423 */ /* 0x040fe20000010011 */
[C---:B------:R-:W-:Y:S01]  /*1d10*/  FMUL R22, R15.reuse, R22 ;  /* 0x000000160f167220 */ /* 0x040fe20000400000 */
[----:B------:R-:W-:Y:S01]  /*1d20*/  @P1 MOV R2, 0x7f800000 ;  /* 0x7f80000000021802 */ /* 0x000fe20000000f00 */
[----:B--2---:R-:W0:Y:S01]  /*1d30*/  LDC.64 R10, c[0x0][0x228] ;  /* 0x00008a00ff0a7b82 */ /* 0x004e220000000a00 */
[----:B------:R-:W-:Y:S01]  /*1d40*/  FMUL R17, R18, R17 ;  /* 0x0000001112117220 */ /* 0x000fe20000400000 */
[----:B------:R-:W-:Y:S01]  /*1d50*/  FFMA.FTZ R22, R15, 1.4426950216293334961, R22 ;  /* 0x3fb8aa3b0f167823 */ /* 0x000fe20000010016 */
[----:B------:R-:W-:Y:S02]  /*1d60*/  LEA.HI R13, R0, 0x18, RZ, 0x1b ;  /* 0x00000018000d7811 */ /* 0x000fe400078fd8ff */
[----:B------:R-:W-:Y:S01]  /*1d70*/  FMUL R17, R18, R17 ;  /* 0x0000001112117220 */ /* 0x000fe20000400000 */
[----:B------:R-:W-:Y:S01]  /*1d80*/  FADD R22, R5, R22 ;  /* 0x0000001605167221 */ /* 0x000fe20000000000 */
[----:B------:R-:W-:Y:S01]  /*1d90*/  @P1 FFMA.FTZ R22, R3, R2, +INF ;  /* 0x7f80000003161423 */ /* 0x000fe20000010002 */
[----:B------:R-:W-:-:S02]  /*1da0*/  IMAD R2, R47, UR5, RZ ;  /* 0x000000052f027c24 */ /* 0x000fc4000f8e02ff */
[----:B------:R-:W-:Y:S01]  /*1db0*/  FFMA.FTZ R17, R18, 1.4426950216293334961, R17 ;  /* 0x3fb8aa3b12117823 */ /* 0x000fe20000010011 */
[----:B------:R-:W-:Y:S01]  /*1dc0*/  @P2 IMAD.MOV.U32 R5, RZ, RZ, 0x7f800000 ;  /* 0x7f800000ff052424 */ /* 0x000fe200078e00ff */
[----:B------:R-:W-:Y:S01]  /*1dd0*/  UIMAD.WIDE UR4, UR4, 0x2, URZ ;  /* 0x00000002040478a5 */ /* 0x000fe2000f8e023f */
[----:B-1----:R-:W-:Y:S02]  /*1de0*/  IMAD R13, R13, R26, RZ ;  /* 0x0000001a0d0d7224 */ /* 0x002fe400078e02ff */
[----:B------:R-:W-:Y:S01]  /*1df0*/  FADD R17, R8, R17 ;  /* 0x0000001108117221 */ /* 0x000fe20000000000 */
[----:B------:R-:W-:Y:S01]  /*1e00*/  SHF.L.U32 R3, R2, 0x1, RZ ;  /* 0x0000000102037819 */ /* 0x000fe200000006ff */
[----:B------:R-:W-:Y:S01]  /*1e10*/  @P2 FFMA.FTZ R17, R4, R5, +INF ;  /* 0x7f80000004112423 */ /* 0x000fe20000010005 */
[----:B------:R1:W2:Y:S01]  /*1e20*/  LDS.64 R6, [R9] ;  /* 0x0000000009067984 */ /* 0x0002a20000000a00 */
[----:B------:R-:W-:Y:S01]  /*1e30*/  IMAD.HI R2, R2, 0x2, RZ ;  /* 0x0000000202027827 */ /* 0x000fe200078e02ff */
[----:B------:R-:W-:Y:S01]  /*1e40*/  FSETP.NEU.AND P1, PT, R4, RZ, PT ;  /* 0x000000ff0400720b */ /* 0x000fe20003f2d000 */
[----:B------:R-:W3:Y:S01]  /*1e50*/  LDC.64 R18, c[0x0][0x230] ;  /* 0x00008c00ff127b82 */ /* 0x000ee20000000a00 */
[----:B------:R-:W-:Y:S01]  /*1e60*/  FSEL R22, R22, -INF , P0 ;  /* 0xff80000016167808 */ /* 0x000fe20000000000 */
[----:B------:R-:W-:Y:S01]  /*1e70*/  ULDC UR4, c[0x0][0x27c] ;  /* 0x00009f0000047ab9 */ /* 0x000fe20000000800 */
[C---:B------:R-:W-:Y:S01]  /*1e80*/  LOP3.LUT P0, RZ, R0.reuse, 0xe0, RZ, 0xc0, !PT ;  /* 0x000000e000ff7812 */ /* 0x040fe2000780c0ff */
[----:B------:R-:W-:Y:S01]  /*1e90*/  UIMAD UR4, UR10, UR4, URZ ;  /* 0x000000040a0472a4 */ /* 0x000fe2000f8e023f */
[----:B-1----:R-:W-:Y:S01]  /*1ea0*/  SHF.R.U32.HI R9, RZ, 0x5, R0 ;  /* 0x00000005ff097819 */ /* 0x002fe20000011600 */
[----:B------:R-:W-:Y:S01]  /*1eb0*/  IMAD.SHL.U32 R0, R0, 0x2, RZ ;  /* 0x0000000200007824 */ /* 0x000fe200078e00ff */
[----:B0-----:R-:W-:Y:S01]  /*1ec0*/  IADD3 R8, P2, P3, R3, UR7, R10 ;  /* 0x0000000703087c10 */ /* 0x001fe2000fb5e00a */
[----:B------:R-:W-:Y:S01]  /*1ed0*/  FFMA R22, R22, 0.69314718246459960938, R37 ;  /* 0x3f31721816167823 */ /* 0x000fe20000000025 */
[----:B------:R-:W-:Y:S01]  /*1ee0*/  SGXT.U32 R9, R9, 0x3 ;  /* 0x000000030909781a */ /* 0x000fe20000000000 */
[----:B------:R-:W-:Y:S01]  /*1ef0*/  USHF.L.U32 UR7, UR4, 0x2, URZ ;  /* 0x0000000204077899 */ /* 0x000fe2000800063f */
[----:B------:R-:W-:Y:S01]  /*1f00*/  IADD3.X R16, R2, UR5, R11, P2, P3 ;  /* 0x0000000502107c10 */ /* 0x000fe200097e640b */
[----:B------:R-:W-:Y:S01]  /*1f10*/  UIMAD.WIDE UR4, UR4, 0x4, URZ ;  /* 0x00000004040478a5 */ /* 0x000fe2000f8e023f */
[----:B------:R-:W-:Y:S01]  /*1f20*/  LEA R10, P3, R13, R8, 0x1 ;  /* 0x000000080d0a7211 */ /* 0x000fe200078608ff */
[----:B------:R-:W-:-:S03]  /*1f30*/  IMAD R5, R9, R26, RZ ;  /* 0x0000001a09057224 */ /* 0x000fc600078e02ff */
[----:B------:R-:W-:Y:S01]  /*1f40*/  LEA.HI.X.SX32 R11, R13, R16, 0x1, P3 ;  /* 0x000000100d0b7211 */ /* 0x000fe200018f0eff */
[----:B------:R-:W-:Y:S01]  /*1f50*/  IMAD R9, R26, 0x8, R5 ;  /* 0x000000081a097824 */ /* 0x000fe200078e0205 */
[----:B------:R-:W-:-:S04]  /*1f60*/  LEA R2, P4, R5, R8, 0x1 ;  /* 0x0000000805027211 */ /* 0x000fc800078808ff */
[----:B------:R-:W-:Y:S02]  /*1f70*/  LEA R4, P2, R9, R8, 0x1 ;  /* 0x0000000809047211 */ /* 0x000fe400078408ff */
[----:B------:R-:W-:Y:S02]  /*1f80*/  LEA R12, R26, R9, 0x3 ;  /* 0x000000091a0c7211 */ /* 0x000fe400078e18ff */
[-C--:B------:R-:W-:Y:S02]  /*1f90*/  LEA.HI.X.SX32 R3, R5, R16.reuse, 0x1, P4 ;  /* 0x0000001005037211 */ /* 0x080fe400020f0eff */
[----:B------:R-:W-:Y:S02]  /*1fa0*/  LEA.HI.X.SX32 R5, R9, R16, 0x1, P2 ;  /* 0x0000001009057211 */ /* 0x000fe400010f0eff */
[----:B------:R-:W-:-:S04]  /*1fb0*/  LEA R8, P4, R12, R8, 0x1 ;  /* 0x000000080c087211 */ /* 0x000fc800078808ff */
[----:B------:R-:W-:Y:S02]  /*1fc0*/  LEA.HI.X.SX32 R9, R12, R16, 0x1, P4 ;  /* 0x000000100c097211 */ /* 0x000fe400020f0eff */
[----:B--2---:R-:W-:Y:S01]  /*1fd0*/  PRMT R13, R6, 0x7632, R13 ;  /* 0x00007632060d7816 */ /* 0x004fe2000000000d */
[----:B------:R0:W-:Y:S01]  /*1fe0*/  STG.E.U16 desc[UR16][R2.64], R6 ;  /* 0x0000000602007986 */ /* 0x0001e2000c101510 */
[----:B------:R-:W-:-:S03]  /*1ff0*/  FSEL R12, R17, -INF , P1 ;  /* 0xff800000110c7808 */ /* 0x000fc60000800000 */
[----:B------:R1:W-:Y:S02]  /*2000*/  STG.E.U16 desc[UR16][R4.64], R13 ;  /* 0x0000000d04007986 */ /* 0x0003e4000c101510 */
[----:B------:R-:W-:Y:S02]  /*2010*/  FFMA R23, R12, 0.69314718246459960938, R39 ;  /* 0x3f3172180c177823 */ /* 0x000fe40000000027 */
[----:B------:R2:W-:Y:S01]  /*2020*/  STG.E.U16 desc[UR16][R8.64], R7 ;  /* 0x0000000708007986 */ /* 0x0005e2000c101510 */
[----:B0-----:R-:W-:Y:S02]  /*2030*/  SHF.L.U32 R3, R47, 0x2, RZ ;  /* 0x000000022f037819 */ /* 0x001fe400000006ff */
[----:B-1----:R-:W-:Y:S02]  /*2040*/  PRMT R5, R7, 0x7632, R5 ;  /* 0x0000763207057816 */ /* 0x002fe40000000005 */
[----:B------:R-:W-:Y:S01]  /*2050*/  LOP3.LUT R4, R0, 0x78, RZ, 0xc0, !PT ;  /* 0x0000007800047812 */ /* 0x000fe200078ec0ff */
[----:B------:R-:W-:Y:S01]  /*2060*/  IMAD.HI R0, R47, 0x4, RZ ;  /* 0x000000042f007827 */ /* 0x000fe200078e02ff */
[----:B---3--:R-:W-:Y:S01]  /*2070*/  IADD3 R2, P1, P2, R3, UR7, R18 ;  /* 0x0000000703027c10 */ /* 0x008fe2000fa3e012 */
[----:B------:R2:W-:Y:S03]  /*2080*/  STG.E.U16 desc[UR16][R10.64], R5 ;  /* 0x000000050a007986 */ /* 0x0005e6000c101510 */
[----:B------:R-:W-:Y:S01]  /*2090*/  IADD3.X R3, R0, UR5, R19, P1, P2 ;  /* 0x0000000500037c10 */ /* 0x000fe20008fe4413 */
[----:B------:R-:W-:Y:S06]  /*20a0*/  BAR.SYNC.DEFER_BLOCKING 0x0 ;  /* 0x0000000000007b1d */ /* 0x000fec0000010000 */
[----:B------:R2:W-:Y:S02]  /*20b0*/  STS.64 [R4+UR6], R22 ;  /* 0x0000001604007988 */ /* 0x0005e40008000a06 */
[----:B------:R-:W-:Y:S06]  /*20c0*/  BAR.SYNC.DEFER_BLOCKING 0x0 ;  /* 0x0000000000007b1d */ /* 0x000fec0000010000 */
[----:B------:R-:W-:Y:S05]  /*20d0*/  @P0 EXIT ;  /* 0x000000000000094d */ /* 0x000fea0003800000 */
[----:B--2---:R-:W0:Y:S04]  /*20e0*/  LDS R5, [R14] ;  /* 0x000000000e057984 */ /* 0x004e280000000800 */
[----:B0-----:R-:W-:Y:S01]  /*20f0*/  STG.E desc[UR16][R2.64], R5 ;  /* 0x0000000502007986 */ /* 0x001fe2000c101910 */
[----:B------:R-:W-:Y:S05]  /*2100*/  EXIT ;  /* 0x000000000000794d */ /* 0x000fea0003800000 */
.L_x_2:
[----:B------:R-:W-:-:S00]  /*2110*/  BRA `(.L_x_2) ;  /* 0xfffffffc00fc7947 */ /* 0x000fc0000383ffff */
[----:B------:R-:W-:-:S00]  /*2120*/  NOP ;  /* 0x0000000000007918 */ /* 0x000fc00000000000 */
        /* <DEDUP_REMOVED lines=13> */
.L_x_3:


//--------------------- .nv.global.init           --------------------------
	.section	.nv.global.init,"aw",@progbits
.nv.global.init:
	.type		_$_str,@object
	.size		_$_str,(.L_0 - _$_str)
_$_str:
        /*0000*/ 	.byte	0x5f, 0x5f, 0x43, 0x55, 0x44, 0x41, 0x5f, 0x46, 0x54, 0x5a, 0x00
.L_0:


//--------------------- .nv.shared.attn_fwd       --------------------------
	.section	.nv.shared.attn_fwd,"aw",@nobits
	.sectionflags	@""
	.align	16
	.zero		1024


//--------------------- .nv.shared.reserved.0     --------------------------
	.section	.nv.shared.reserved.0,"aw",@nobits
	.weak		__nv_reservedSMEM_offset_0_alias
	.size		__nv_reservedSMEM_offset_0_alias, 0, 0
	.other		__nv_reservedSMEM_offset_0_alias,@"STO_CUDA_RESERVED_SHARED STV_DEFAULT"
__nv_reservedSMEM_offset_0_alias:
	.zero		0


//--------------------- .nv.constant0.attn_fwd    --------------------------
	.section	.nv.constant0.attn_fwd,"a",@progbits
	.sectionflags	@""
	.align	4
.nv.constant0.attn_fwd:
	.zero		664


//--------------------- SYMBOLS --------------------------

	.type		.nv.reservedSmem.offset0,@object
	.size		.nv.reservedSmem.offset0,0x4
